def matmul_kernel(
    a_ptr,
    b_ptr,
    c_ptr,
    M,
    N,
    K,
    stride_am,
    stride_ak,
    stride_bk,
    stride_bn,
    stride_cm,
    stride_cn,
    BLOCK_M: tl.constexpr,
    BLOCK_N: tl.constexpr,
    BLOCK_K: tl.constexpr,
    GROUP_M: tl.constexpr,
):
    pid = tl.program_id(axis=0)
    num_pid_m = tl.cdiv(M, BLOCK_M)
    num_pid_n = tl.cdiv(N, BLOCK_N)
    num_pid_in_group = GROUP_M * num_pid_n
    group_id = pid // num_pid_in_group
    first_pid_m = group_id * GROUP_M
    group_size_m = min(num_pid_m - first_pid_m, GROUP_M)
    pid_m = first_pid_m + ((pid % num_pid_in_group) % group_size_m)
    pid_n = (pid % num_pid_in_group) // group_size_m

    offs_am = (pid_m * BLOCK_M + tl.arange(0, BLOCK_M)) % M
    offs_bn = (pid_n * BLOCK_N + tl.arange(0, BLOCK_N)) % N
    offs_k = tl.arange(0, BLOCK_K)
    a_ptrs = a_ptr + offs_am[:, None] * stride_am + offs_k[None, :] * stride_ak
    b_ptrs = b_ptr + offs_k[:, None] * stride_bk + offs_bn[None, :] * stride_bn

    acc = tl.zeros((BLOCK_M, BLOCK_N), dtype=tl.float32)
    for kk in range(0, tl.cdiv(K, BLOCK_K)):
        a = tl.load(a_ptrs, mask=offs_k[None, :] < K - kk * BLOCK_K, other=0.0)
        b = tl.load(b_ptrs, mask=offs_k[:, None] < K - kk * BLOCK_K, other=0.0)
        acc = tl.dot(a, b, acc)
        a_ptrs += BLOCK_K * stride_ak
        b_ptrs += BLOCK_K * stride_bk

    c = acc.to(c_ptr.dtype.element_ty)
    offs_cm = pid_m * BLOCK_M + tl.arange(0, BLOCK_M)
    offs_cn = pid_n * BLOCK_N + tl.arange(0, BLOCK_N)
    c_ptrs = c_ptr + offs_cm[:, None] * stride_cm + offs_cn[None, :] * stride_cn
    mask = (offs_cm[:, None] < M) & (offs_cn[None, :] < N)
    tl.store(c_ptrs, c, mask=mask)

# config = {"BLOCK_K": 64, "BLOCK_M": 16, "BLOCK_N": 32, "GROUP_M": 8, "arch": "sm_100", "dtype": "fp16", "num_ctas": 1, "num_stages": 2, "num_warps": 2}
# arch = sm_100


// ===== COMPILED SASS (sm_100a) =====

	.target	sm_100a

	.elftype	@"ET_EXEC"


//--------------------- .note.nv.tkinfo           --------------------------
	.section	.note.nv.tkinfo,"",@"SHT_NOTE"
	.sectionflags	@"SHF_NOTE_NV_TKINFO"
	.tkinfo
        /*0018*/ 	.word	0x00000081
        /*0030*/ 	.string	""
        /*0030*/ 	.string	"ptxas-blackwell"
        /*0030*/ 	.string	"Cuda compilation tools, release 12.9, V12.9.86"
        /*0030*/ 	.string	"Build cuda_12.9.r12.9/compiler.36037853_0"
        /*0030*/ 	.string	"-v  -suppress-debug-info  -lineinfo  -arch sm_100a "



//--------------------- .note.nv.cuver            --------------------------
	.section	.note.nv.cuver,"",@"SHT_NOTE"
	.sectionflags	@"SHF_NOTE_NV_CUVER"
        /*0018*/ 	.short	0x0001
        /*001a*/ 	.short	0x0064
        /*001c*/ 	.short	0x0001
        /*001e*/ 	.short	0x0000
        /*0020*/ 	.short	0x0001
        /*0022*/ 	.short	0x0000


//--------------------- .nv.info                  --------------------------
	.section	.nv.info,"",@"SHT_CUDA_INFO"
	.align	4


	//----- nvinfo : EIATTR_REGCOUNT
	.align		4
        /*0000*/ 	.byte	0x04, 0x2f
        /*0002*/ 	.short	(.L_1 - .L_0)
	.align		4
.L_0:
        /*0004*/ 	.word	index@(matmul_kernel)
        /*0008*/ 	.word	0x000000a1


	//----- nvinfo : EIATTR_FRAME_SIZE
	.align		4
.L_1:
        /*000c*/ 	.byte	0x04, 0x11
        /*000e*/ 	.short	(.L_3 - .L_2)
	.align		4
.L_2:
        /*0010*/ 	.word	index@(matmul_kernel)
        /*0014*/ 	.word	0x00000000


	//----- nvinfo : EIATTR_MIN_STACK_SIZE
	.align		4
.L_3:
        /*0018*/ 	.byte	0x04, 0x12
        /*001a*/ 	.short	(.L_5 - .L_4)
	.align		4
.L_4:
        /*001c*/ 	.word	index@(matmul_kernel)
        /*0020*/ 	.word	0x00000000
.L_5:


//--------------------- .nv.info.matmul_kernel    --------------------------
	.section	.nv.info.matmul_kernel,"",@"SHT_CUDA_INFO"
	.sectionflags	@""
	.align	4


	//----- nvinfo : EIATTR_CUDA_API_VERSION
	.align		4
        /*0000*/ 	.byte	0x04, 0x37
        /*0002*/ 	.short	(.L_7 - .L_6)
.L_6:
        /*0004*/ 	.word	0x00000081


	//----- nvinfo : EIATTR_KPARAM_INFO
	.align		4
.L_7:
        /*0008*/ 	.byte	0x04, 0x17
        /*000a*/ 	.short	(.L_9 - .L_8)
.L_8:
        /*000c*/ 	.word	0x00000000
        /*0010*/ 	.short	0x000d
        /*0012*/ 	.short	0x0048
        /*0014*/ 	.byte	0x00, 0xf4, 0x21, 0x00


	//----- nvinfo : EIATTR_KPARAM_INFO
	.align		4
.L_9:
        /*0018*/ 	.byte	0x04, 0x17
        /*001a*/ 	.short	(.L_11 - .L_10)
.L_10:
        /*001c*/ 	.word	0x00000000
        /*0020*/ 	.short	0x000c
        /*0022*/ 	.short	0x0040
        /*0024*/ 	.byte	0x00, 0xf4, 0x21, 0x00


	//----- nvinfo : EIATTR_KPARAM_INFO
	.align		4
.L_11:
        /*0028*/ 	.byte	0x04, 0x17
        /*002a*/ 	.short	(.L_13 - .L_12)
.L_12:
        /*002c*/ 	.word	0x00000000
        /*0030*/ 	.short	0x000b
        /*0032*/ 	.short	0x0038
        /*0034*/ 	.byte	0x00, 0xf0, 0x11, 0x00


	//----- nvinfo : EIATTR_KPARAM_INFO
	.align		4
.L_13:
        /*0038*/ 	.byte	0x04, 0x17
        /*003a*/ 	.short	(.L_15 - .L_14)
.L_14:
        /*003c*/ 	.word	0x00000000
        /*0040*/ 	.short	0x000a
        /*0042*/ 	.short	0x0034
        /*0044*/ 	.byte	0x00, 0xf0, 0x11, 0x00


	//----- nvinfo : EIATTR_KPARAM_INFO
	.align		4
.L_15:
        /*0048*/ 	.byte	0x04, 0x17
        /*004a*/ 	.short	(.L_17 - .L_16)
.L_16:
        /*004c*/ 	.word	0x00000000
        /*0050*/ 	.short	0x0009
        /*0052*/ 	.short	0x0030
        /*0054*/ 	.byte	0x00, 0xf0, 0x11, 0x00


	//----- nvinfo : EIATTR_KPARAM_INFO
	.align		4
.L_17:
        /*0058*/ 	.byte	0x04, 0x17
        /*005a*/ 	.short	(.L_19 - .L_18)
.L_18:
        /*005c*/ 	.word	0x00000000
        /*0060*/ 	.short	0x0008
        /*0062*/ 	.short	0x002c
        /*0064*/ 	.byte	0x00, 0xf0, 0x11, 0x00


	//----- nvinfo : EIATTR_KPARAM_INFO
	.align		4
.L_19:
        /*0068*/ 	.byte	0x04, 0x17
        /*006a*/ 	.short	(.L_21 - .L_20)
.L_20:
        /*006c*/ 	.word	0x00000000
        /*0070*/ 	.short	0x0007
        /*0072*/ 	.short	0x0028
        /*0074*/ 	.byte	0x00, 0xf0, 0x11, 0x00


	//----- nvinfo : EIATTR_KPARAM_INFO
	.align		4
.L_21:
        /*0078*/ 	.byte	0x04, 0x17
        /*007a*/ 	.short	(.L_23 - .L_22)
.L_22:
        /*007c*/ 	.word	0x00000000
        /*0080*/ 	.short	0x0006
        /*0082*/ 	.short	0x0024
        /*0084*/ 	.byte	0x00, 0xf0, 0x11, 0x00


	//----- nvinfo : EIATTR_KPARAM_INFO
	.align		4
.L_23:
        /*0088*/ 	.byte	0x04, 0x17
        /*008a*/ 	.short	(.L_25 - .L_24)
.L_24:
        /*008c*/ 	.word	0x00000000
        /*0090*/ 	.short	0x0005
        /*0092*/ 	.short	0x0020
        /*0094*/ 	.byte	0x00, 0xf0, 0x11, 0x00


	//----- nvinfo : EIATTR_KPARAM_INFO
	.align		4
.L_25:
        /*0098*/ 	.byte	0x04, 0x17
        /*009a*/ 	.short	(.L_27 - .L_26)
.L_26:
        /*009c*/ 	.word	0x00000000
        /*00a0*/ 	.short	0x0004
        /*00a2*/ 	.short	0x001c
        /*00a4*/ 	.byte	0x00, 0xf0, 0x11, 0x00


	//----- nvinfo : EIATTR_KPARAM_INFO
	.align		4
.L_27:
        /*00a8*/ 	.byte	0x04, 0x17
        /*00aa*/ 	.short	(.L_29 - .L_28)
.L_28:
        /*00ac*/ 	.word	0x00000000
        /*00b0*/ 	.short	0x0003
        /*00b2*/ 	.short	0x0018
        /*00b4*/ 	.byte	0x00, 0xf0, 0x11, 0x00


	//----- nvinfo : EIATTR_KPARAM_INFO
	.align		4
.L_29:
        /*00b8*/ 	.byte	0x04, 0x17
        /*00ba*/ 	.short	(.L_31 - .L_30)
.L_30:
        /*00bc*/ 	.word	0x00000000
        /*00c0*/ 	.short	0x0002
        /*00c2*/ 	.short	0x0010
        /*00c4*/ 	.byte	0x00, 0xf4, 0x21, 0x00


	//----- nvinfo : EIATTR_KPARAM_INFO
	.align		4
.L_31:
        /*00c8*/ 	.byte	0x04, 0x17
        /*00ca*/ 	.short	(.L_33 - .L_32)
.L_32:
        /*00cc*/ 	.word	0x00000000
        /*00d0*/ 	.short	0x0001
        /*00d2*/ 	.short	0x0008
        /*00d4*/ 	.byte	0x00, 0xf4, 0x21, 0x00


	//----- nvinfo : EIATTR_KPARAM_INFO
	.align		4
.L_33:
        /*00d8*/ 	.byte	0x04, 0x17
        /*00da*/ 	.short	(.L_35 - .L_34)
.L_34:
        /*00dc*/ 	.word	0x00000000
        /*00e0*/ 	.short	0x0000
        /*00e2*/ 	.short	0x0000
        /*00e4*/ 	.byte	0x00, 0xf4, 0x21, 0x00


	//----- nvinfo : EIATTR_SPARSE_MMA_MASK
	.align		4
.L_35:
        /*00e8*/ 	.byte	0x03, 0x50
        /*00ea*/ 	.short	0x0000


	//----- nvinfo : EIATTR_MAXREG_COUNT
	.align		4
        /*00ec*/ 	.byte	0x03, 0x1b
        /*00ee*/ 	.short	0x00ff


	//----- nvinfo : EIATTR_NUM_BARRIERS
	.align		4
        /*00f0*/ 	.byte	0x02, 0x4c
        /*00f2*/ 	.byte	0x01
	.zero		1


	//----- nvinfo : EIATTR_VRC_CTA_INIT_COUNT
	.align		4
        /*00f4*/ 	.byte	0x02, 0x4a
	.zero		1
	.zero		1


	//----- nvinfo : EIATTR_EXIT_INSTR_OFFSETS
	.align		4
        /*00f8*/ 	.byte	0x04, 0x1c
        /*00fa*/ 	.short	(.L_37 - .L_36)


	//   ....[0]....
.L_36:
        /*00fc*/ 	.word	0x00004290


	//   ....[1]....
        /*0100*/ 	.word	0x000042c0


	//----- nvinfo : EIATTR_REQNTID
	.align		4
.L_37:
        /*0104*/ 	.byte	0x04, 0x10
        /*0106*/ 	.short	(.L_39 - .L_38)
.L_38:
        /*0108*/ 	.word	0x00000040
        /*010c*/ 	.word	0x00000001
        /*0110*/ 	.word	0x00000001


	//----- nvinfo : EIATTR_CBANK_PARAM_SIZE
	.align		4
.L_39:
        /*0114*/ 	.byte	0x03, 0x19
        /*0116*/ 	.short	0x0050


	//----- nvinfo : EIATTR_PARAM_CBANK
	.align		4
        /*0118*/ 	.byte	0x04, 0x0a
        /*011a*/ 	.short	(.L_41 - .L_40)
	.align		4
.L_40:
        /*011c*/ 	.word	index@(.nv.constant0.matmul_kernel)
        /*0120*/ 	.short	0x0380
        /*0122*/ 	.short	0x0050


	//----- nvinfo : EIATTR_SW_WAR
	.align		4
.L_41:
        /*0124*/ 	.byte	0x04, 0x36
        /*0126*/ 	.short	(.L_43 - .L_42)
.L_42:
        /*0128*/ 	.word	0x00000008
.L_43:


//--------------------- .nv.compat                --------------------------
	.section	.nv.compat,"",@"SHT_CUDA_COMPAT_INFO"
	.align	4
        /*0000*/ 	.byte	0x02, 0x02, 0x01, 0x00, 0x02, 0x05, 0x05, 0x00, 0x02, 0x03, 0x00, 0x00, 0x02, 0x06, 0x01, 0x00


//--------------------- .nv.callgraph             --------------------------
	.section	.nv.callgraph,"",@"SHT_CUDA_CALLGRAPH"
	.align	4
	.sectionentsize	8
	.align		4
        /*0000*/ 	.word	0x00000000
	.align		4
        /*0004*/ 	.word	0xffffffff
	.align		4
        /*0008*/ 	.word	0x00000000
	.align		4
        /*000c*/ 	.word	0xfffffffe
	.align		4
        /*0010*/ 	.word	0x00000000
	.align		4
        /*0014*/ 	.word	0xfffffffd
	.align		4
        /*0018*/ 	.word	0x00000000
	.align		4
        /*001c*/ 	.word	0xfffffffc


//--------------------- .text.matmul_kernel       --------------------------
	.section	.text.matmul_kernel,"ax",@progbits
	.align	128
        .global         matmul_kernel
        .type           matmul_kernel,@function
        .size           matmul_kernel,(.L_x_3 - matmul_kernel)
        .other          matmul_kernel,@"STO_CUDA_ENTRY STV_DEFAULT"
matmul_kernel:
.text.matmul_kernel:
[----:B------:R-:W0:Y:S08]  /*0000*/  LDC R1, c[0x0][0x37c] ;  /* 0x0000df00ff017b82 */ /* 0x000e300000000800 */
[----:B------:R-:W1:Y:S01]  /*0010*/  LDC.64 R22, c[0x0][0x398] ;  /* 0x0000e600ff167b82 */ /* 0x000e620000000a00 */
[----:B------:R-:W2:Y:S01]  /*0020*/  S2R R5, SR_CTAID.X ;  /* 0x0000000000057919 */ /* 0x000ea20000002500 */
[----:B------:R-:W-:Y:S01]  /*0030*/  UMOV UR4, 0x400 ;  /* 0x0000040000047882 */ /* 0x000fe20000000000 */
[----:B------:R-:W3:Y:S01]  /*0040*/  LDCU.64 UR6, c[0x0][0x358] ;  /* 0x00006b00ff0677ac */ /* 0x000ee20008000a00 */
[----:B------:R-:W4:Y:S04]  /*0050*/  S2R R15, SR_TID.X ;  /* 0x00000000000f7919 */ /* 0x000f280000002100 */
[----:B------:R-:W5:Y:S08]  /*0060*/  LDC R68, c[0x0][0x3a0] ;  /* 0x0000e800ff447b82 */ /* 0x000f700000000800 */
[----:B------:R-:W0:Y:S01]  /*0070*/  S2UR UR5, SR_CgaCtaId ;  /* 0x00000000000579c3 */ /* 0x000e220000008800 */
[----:B-1----:R-:W-:-:S05]  /*0080*/  VIADD R0, R23, 0x1f ;  /* 0x0000001f17007836 */ /* 0x002fca0000000000 */
[----:B------:R-:W-:Y:S01]  /*0090*/  SHF.R.S32.HI R3, RZ, 0x1f, R0 ;  /* 0x0000001fff037819 */ /* 0x000fe20000011400 */
[----:B-----5:R-:W-:-:S03]  /*00a0*/  VIADD R68, R68, 0x3f ;  /* 0x0000003f44447836 */ /* 0x020fc60000000000 */
[----:B------:R-:W-:Y:S02]  /*00b0*/  LEA.HI R3, R3, R0, RZ, 0x5 ;  /* 0x0000000003037211 */ /* 0x000fe400078f28ff */
[----:B--2---:R-:W-:Y:S02]  /*00c0*/  IABS R8, R5 ;  /* 0x0000000500087213 */ /* 0x004fe40000000000 */
[----:B------:R-:W-:Y:S02]  /*00d0*/  SHF.R.S32.HI R3, RZ, 0x5, R3 ;  /* 0x00000005ff037819 */ /* 0x000fe40000011403 */
[----:B----4-:R-:W-:Y:S01]  /*00e0*/  SHF.R.U32.HI R30, RZ, 0x4, R15 ;  /* 0x00000004ff1e7819 */ /* 0x010fe2000001160f */
[----:B0-----:R-:W-:Y:S02]  /*00f0*/  ULEA UR4, UR5, UR4, 0x18 ;  /* 0x0000000405047291 */ /* 0x001fe4000f8ec0ff */
[----:B------:R-:W-:Y:S01]  /*0100*/  IMAD.SHL.U32 R4, R3, 0x8, RZ ;  /* 0x0000000803047824 */ /* 0x000fe200078e00ff */
[----:B------:R-:W-:-:S04]  /*0110*/  SGXT.U32 R30, R30, 0x2 ;  /* 0x000000021e1e781a */ /* 0x000fc80000000000 */
[-C--:B------:R-:W-:Y:S02]  /*0120*/  IABS R7, R4.reuse ;  /* 0x0000000400077213 */ /* 0x080fe40000000000 */
[----:B------:R-:W-:Y:S02]  /*0130*/  IABS R10, R4 ;  /* 0x00000004000a7213 */ /* 0x000fe40000000000 */
[----:B------:R-:W0:Y:S08]  /*0140*/  I2F.RP R0, R7 ;  /* 0x0000000700007306 */ /* 0x000e300000209400 */
[----:B0-----:R-:W0:Y:S02]  /*0150*/  MUFU.RCP R0, R0 ;  /* 0x0000000000007308 */ /* 0x001e240000001000 */
[----:B0-----:R-:W-:-:S02]  /*0160*/  VIADD R2, R0, 0xffffffe ;  /* 0x0ffffffe00027836 */ /* 0x001fc40000000000 */
[----:B------:R-:W-:-:S04]  /*0170*/  IMAD.MOV R0, RZ, RZ, -R10 ;  /* 0x000000ffff007224 */ /* 0x000fc800078e0a0a */
[----:B------:R0:W1:Y:S02]  /*0180*/  F2I.FTZ.U32.TRUNC.NTZ R3, R2 ;  /* 0x0000000200037305 */ /* 0x000064000021f000 */
[----:B0-----:R-:W-:Y:S02]  /*0190*/  IMAD.MOV.U32 R2, RZ, RZ, RZ ;  /* 0x000000ffff027224 */ /* 0x001fe400078e00ff */
[----:B-1----:R-:W-:-:S04]  /*01a0*/  IMAD.MOV R6, RZ, RZ, -R3 ;  /* 0x000000ffff067224 */ /* 0x002fc800078e0a03 */
[----:B------:R-:W-:Y:S02]  /*01b0*/  IMAD R9, R6, R7, RZ ;  /* 0x0000000706097224 */ /* 0x000fe400078e02ff */
[----:B------:R-:W-:Y:S02]  /*01c0*/  IMAD.MOV.U32 R6, RZ, RZ, R8 ;  /* 0x000000ffff067224 */ /* 0x000fe400078e0008 */
[----:B------:R-:W-:-:S06]  /*01d0*/  IMAD.HI.U32 R3, R3, R9, R2 ;  /* 0x0000000903037227 */ /* 0x000fcc00078e0002 */
[----:B------:R-:W-:-:S04]  /*01e0*/  IMAD.HI.U32 R3, R3, R6, RZ ;  /* 0x0000000603037227 */ /* 0x000fc800078e00ff */
[----:B------:R-:W-:-:S05]  /*01f0*/  IMAD R0, R3, R0, R6 ;  /* 0x0000000003007224 */ /* 0x000fca00078e0206 */
[----:B------:R-:W-:-:S13]  /*0200*/  ISETP.GT.U32.AND P1, PT, R7, R0, PT ;  /* 0x000000000700720c */ /* 0x000fda0003f24070 */
[----:B------:R-:W-:Y:S02]  /*0210*/  @!P1 IMAD.IADD R0, R0, 0x1, -R7 ;  /* 0x0000000100009824 */ /* 0x000fe400078e0a07 */
[----:B------:R-:W-:Y:S01]  /*0220*/  @!P1 VIADD R3, R3, 0x1 ;  /* 0x0000000103039836 */ /* 0x000fe20000000000 */
[----:B------:R-:W-:Y:S02]  /*0230*/  ISETP.NE.AND P1, PT, R4, RZ, PT ;  /* 0x000000ff0400720c */ /* 0x000fe40003f25270 */
[----:B------:R-:W-:Y:S02]  /*0240*/  ISETP.GE.U32.AND P0, PT, R0, R7, PT ;  /* 0x000000070000720c */ /* 0x000fe40003f06070 */
[----:B------:R-:W-:-:S04]  /*0250*/  LOP3.LUT R0, R5, R4, RZ, 0x3c, !PT ;  /* 0x0000000405007212 */ /* 0x000fc800078e3cff */
[----:B------:R-:W-:Y:S01]  /*0260*/  ISETP.GE.AND P2, PT, R0, RZ, PT ;  /* 0x000000ff0000720c */ /* 0x000fe20003f46270 */
[----:B------:R-:W-:-:S06]  /*0270*/  VIADD R0, R22, 0xf ;  /* 0x0000000f16007836 */ /* 0x000fcc0000000000 */
[----:B------:R-:W-:-:S04]  /*0280*/  @P0 VIADD R3, R3, 0x1 ;  /* 0x0000000103030836 */ /* 0x000fc80000000000 */
[----:B------:R-:W-:Y:S01]  /*0290*/  IMAD.MOV.U32 R2, RZ, RZ, R3 ;  /* 0x000000ffff027224 */ /* 0x000fe200078e0003 */
[----:B------:R-:W-:-:S03]  /*02a0*/  SHF.R.S32.HI R3, RZ, 0x1f, R0 ;  /* 0x0000001fff037819 */ /* 0x000fc60000011400 */
[----:B------:R-:W-:Y:S01]  /*02b0*/  @!P2 IMAD.MOV R2, RZ, RZ, -R2 ;  /* 0x000000ffff02a224 */ /* 0x000fe200078e0a02 */
[----:B------:R-:W-:Y:S02]  /*02c0*/  @!P1 LOP3.LUT R2, RZ, R4, RZ, 0x33, !PT ;  /* 0x00000004ff029212 */ /* 0x000fe400078e33ff */
[----:B------:R-:W-:-:S03]  /*02d0*/  LEA.HI R3, R3, R0, RZ, 0x4 ;  /* 0x0000000003037211 */ /* 0x000fc600078f20ff */
[----:B------:R-:W-:Y:S02]  /*02e0*/  IMAD.SHL.U32 R6, R2, 0x8, RZ ;  /* 0x0000000802067824 */ /* 0x000fe400078e00ff */
[----:B------:R-:W-:-:S03]  /*02f0*/  IMAD.MOV R2, RZ, RZ, -R2 ;  /* 0x000000ffff027224 */ /* 0x000fc600078e0a02 */
[----:B------:R-:W-:Y:S01]  /*0300*/  LEA.HI.SX32 R3, R3, -R6, 0x1c ;  /* 0x8000000603037211 */ /* 0x000fe200078fe2ff */
[----:B------:R-:W-:-:S03]  /*0310*/  IMAD R4, R4, R2, R5 ;  /* 0x0000000204047224 */ /* 0x000fc600078e0205 */
[----:B------:R-:W-:Y:S02]  /*0320*/  VIMNMX R11, PT, PT, R3, 0x8, PT ;  /* 0x00000008030b7848 */ /* 0x000fe40003fe0100 */
[----:B------:R-:W-:Y:S02]  /*0330*/  IABS R9, R4 ;  /* 0x0000000400097213 */ /* 0x000fe40000000000 */
[----:B------:R-:W-:-:S04]  /*0340*/  IABS R7, R11 ;  /* 0x0000000b00077213 */ /* 0x000fc80000000000 */
[----:B------:R-:W0:Y:S08]  /*0350*/  I2F.RP R0, R7 ;  /* 0x0000000700007306 */ /* 0x000e300000209400 */
[----:B0-----:R-:W0:Y:S02]  /*0360*/  MUFU.RCP R0, R0 ;  /* 0x0000000000007308 */ /* 0x001e240000001000 */
[----:B0-----:R-:W-:-:S06]  /*0370*/  VIADD R3, R0, 0xffffffe ;  /* 0x0ffffffe00037836 */ /* 0x001fcc0000000000 */
[----:B------:R-:W0:Y:S02]  /*0380*/  F2I.FTZ.U32.TRUNC.NTZ R3, R3 ;  /* 0x0000000300037305 */ /* 0x000e24000021f000 */
[----:B0-----:R-:W-:-:S04]  /*0390*/  IMAD.MOV R8, RZ, RZ, -R3 ;  /* 0x000000ffff087224 */ /* 0x001fc800078e0a03 */
[----:B------:R-:W-:Y:S01]  /*03a0*/  IMAD.MOV.U32 R2, RZ, RZ, R8 ;  /* 0x000000ffff027224 */ /* 0x000fe200078e0008 */
[----:B------:R-:W-:-:S03]  /*03b0*/  IABS R8, R11 ;  /* 0x0000000b00087213 */ /* 0x000fc60000000000 */
[----:B------:R-:W-:Y:S02]  /*03c0*/  IMAD R5, R2, R7, RZ ;  /* 0x0000000702057224 */ /* 0x000fe400078e02ff */
[----:B------:R-:W-:Y:S02]  /*03d0*/  IMAD.MOV.U32 R2, RZ, RZ, RZ ;  /* 0x000000ffff027224 */ /* 0x000fe400078e00ff */
[----:B------:R-:W-:Y:S02]  /*03e0*/  IMAD.MOV R0, RZ, RZ, -R8 ;  /* 0x000000ffff007224 */ /* 0x000fe400078e0a08 */
[----:B------:R-:W-:Y:S01]  /*03f0*/  IMAD.HI.U32 R2, R3, R5, R2 ;  /* 0x0000000503027227 */ /* 0x000fe200078e0002 */
[----:B------:R-:W-:-:S05]  /*0400*/  LOP3.LUT R3, R15, 0xf, RZ, 0xc0, !PT ;  /* 0x0000000f0f037812 */ /* 0x000fca00078ec0ff */
        /* <DEDUP_REMOVED lines=8> */
[----:B------:R-:W-:-:S07]  /*0490*/  ISETP.GE.AND P2, PT, R0, RZ, PT ;  /* 0x000000ff0000720c */ /* 0x000fce0003f46270 */
[----:B------:R-:W-:Y:S01]  /*04a0*/  @P0 VIADD R2, R2, 0x1 ;  /* 0x0000000102020836 */ /* 0x000fe20000000000 */
[----:B------:R-:W-:-:S05]  /*04b0*/  ISETP.GT.AND P0, PT, R68, 0x3f, PT ;  /* 0x0000003f4400780c */ /* 0x000fca0003f04270 */
[----:B------:R-:W-:Y:S01]  /*04c0*/  @!P2 IMAD.MOV R2, RZ, RZ, -R2 ;  /* 0x000000ffff02a224 */ /* 0x000fe200078e0a02 */
[----:B------:R-:W-:-:S05]  /*04d0*/  @!P1 LOP3.LUT R2, RZ, R11, RZ, 0x33, !PT ;  /* 0x0000000bff029212 */ /* 0x000fca00078e33ff */
[----:B------:R-:W-:Y:S02]  /*04e0*/  IMAD.MOV R0, RZ, RZ, -R2 ;  /* 0x000000ffff007224 */ /* 0x000fe400078e0a02 */
[----:B------:R-:W-:Y:S01]  /*04f0*/  @!P0 IMAD.SHL.U32 R13, R15, 0x2, RZ ;  /* 0x000000020f0d8824 */ /* 0x000fe200078e00ff */
[----:B------:R-:W-:Y:S01]  /*0500*/  @!P0 CS2R R48, SRZ ;  /* 0x0000000000308805 */ /* 0x000fe2000001ff00 */
[----:B------:R-:W-:Y:S01]  /*0510*/  IMAD R0, R11, R0, R4 ;  /* 0x000000000b007224 */ /* 0x000fe200078e0204 */
[----:B------:R-:W-:Y:S01]  /*0520*/  @!P0 CS2R R50, SRZ ;  /* 0x0000000000328805 */ /* 0x000fe2000001ff00 */
[----:B------:R-:W-:Y:S02]  /*0530*/  IMAD.SHL.U32 R12, R2, 0x20, RZ ;  /* 0x00000020020c7824 */ /* 0x000fe400078e00ff */
[----:B------:R-:W-:-:S04]  /*0540*/  IMAD.IADD R0, R6, 0x1, R0 ;  /* 0x0000000106007824 */ /* 0x000fc800078e0200 */
[----:B------:R-:W-:Y:S01]  /*0550*/  IMAD R14, R0, 0x10, R3 ;  /* 0x00000010000e7824 */ /* 0x000fe200078e0203 */
[----:B---3--:R-:W-:Y:S06]  /*0560*/  @!P0 BRA `(.L_x_0) ;  /* 0x0000003400e48947 */ /* 0x008fec0003800000 */
[----:B------:R-:W-:Y:S01]  /*0570*/  IABS R13, R22 ;  /* 0x00000016000d7213 */ /* 0x000fe20000000000 */
[C---:B------:R-:W-:Y:S01]  /*0580*/  VIADD R16, R12.reuse, 0x1d ;  /* 0x0000001d0c107836 */ /* 0x040fe20000000000 */
[----:B------:R-:W-:Y:S01]  /*0590*/  IABS R2, R23 ;  /* 0x0000001700027213 */ /* 0x000fe20000000000 */
[C---:B------:R-:W-:Y:S01]  /*05a0*/  VIADD R17, R12.reuse, 0x1c ;  /* 0x0000001c0c117836 */ /* 0x040fe20000000000 */
[----:B------:R-:W0:Y:S01]  /*05b0*/  I2F.RP R3, R13 ;  /* 0x0000000d00037306 */ /* 0x000e220000209400 */
[----:B------:R-:W-:Y:S01]  /*05c0*/  IABS R10, R14 ;  /* 0x0000000e000a7213 */ /* 0x000fe20000000000 */
[----:B------:R-:W-:Y:S01]  /*05d0*/  VIADD R18, R12, 0x1b ;  /* 0x0000001b0c127836 */ /* 0x000fe20000000000 */
[----:B------:R-:W-:Y:S01]  /*05e0*/  ISETP.GE.AND P4, PT, R14, RZ, PT ;  /* 0x000000ff0e00720c */ /* 0x000fe20003f86270 */
[C---:B------:R-:W-:Y:S01]  /*05f0*/  VIADD R19, R12.reuse, 0x1a ;  /* 0x0000001a0c137836 */ /* 0x040fe20000000000 */
[----:B------:R-:W-:Y:S01]  /*0600*/  IABS R63, R12 ;  /* 0x0000000c003f7213 */ /* 0x000fe20000000000 */
[C---:B------:R-:W-:Y:S01]  /*0610*/  VIADD R20, R12.reuse, 0x18 ;  /* 0x000000180c147836 */ /* 0x040fe20000000000 */
[----:B------:R-:W-:Y:S01]  /*0620*/  IABS R11, R18 ;  /* 0x00000012000b7213 */ /* 0x000fe20000000000 */
[----:B------:R-:W1:Y:S01]  /*0630*/  I2F.RP R0, R2 ;  /* 0x0000000200007306 */ /* 0x000e620000209400 */
[C---:B------:R-:W-:Y:S01]  /*0640*/  VIADD R24, R12.reuse, 0x14 ;  /* 0x000000140c187836 */ /* 0x040fe20000000000 */
[----:B------:R-:W2:Y:S01]  /*0650*/  LDC.64 R86, c[0x0][0x388] ;  /* 0x0000e200ff567b82 */ /* 0x000ea20000000a00 */
[C---:B------:R-:W-:Y:S01]  /*0660*/  VIADD R26, R12.reuse, 0xe ;  /* 0x0000000e0c1a7836 */ /* 0x040fe20000000000 */
[----:B------:R-:W3:Y:S01]  /*0670*/  LDCU UR5, c[0x0][0x3a4] ;  /* 0x00007480ff0577ac */ /* 0x000ee20008000800 */
[C---:B------:R-:W-:Y:S01]  /*0680*/  VIADD R28, R12.reuse, 0x9 ;  /* 0x000000090c1c7836 */ /* 0x040fe20000000000 */
[----:B------:R-:W-:Y:S01]  /*0690*/  IABS R21, R24 ;  /* 0x0000001800157213 */ /* 0x000fe20000000000 */
[C---:B------:R-:W-:Y:S01]  /*06a0*/  VIADD R32, R12.reuse, 0x7 ;  /* 0x000000070c207836 */ /* 0x040fe20000000000 */
[----:B0-----:R-:W0:Y:S01]  /*06b0*/  MUFU.RCP R3, R3 ;  /* 0x0000000300037308 */ /* 0x001e220000001000 */
[----:B------:R-:W-:Y:S01]  /*06c0*/  IABS R35, R26 ;  /* 0x0000001a00237213 */ /* 0x000fe20000000000 */
[C---:B------:R-:W-:Y:S01]  /*06d0*/  VIADD R34, R12.reuse, 0x6 ;  /* 0x000000060c227836 */ /* 0x040fe20000000000 */
[----:B------:R-:W-:Y:S01]  /*06e0*/  IABS R45, R28 ;  /* 0x0000001c002d7213 */ /* 0x000fe20000000000 */
[C---:B------:R-:W-:Y:S01]  /*06f0*/  VIADD R38, R12.reuse, 0x4 ;  /* 0x000000040c267836 */ /* 0x040fe20000000000 */
[----:B------:R-:W-:Y:S01]  /*0700*/  IABS R49, R32 ;  /* 0x0000002000317213 */ /* 0x000fe20000000000 */
[C---:B------:R-:W-:Y:S01]  /*0710*/  VIADD R36, R12.reuse, 0x5 ;  /* 0x000000050c247836 */ /* 0x040fe20000000000 */
[----:B------:R-:W-:Y:S01]  /*0720*/  IABS R51, R34 ;  /* 0x0000002200337213 */ /* 0x000fe20000000000 */
[----:B-1----:R-:W1:Y:S01]  /*0730*/  MUFU.RCP R0, R0 ;  /* 0x0000000000007308 */ /* 0x002e620000001000 */
[----:B------:R-:W-:Y:S01]  /*0740*/  IABS R55, R38 ;  /* 0x0000002600377213 */ /* 0x000fe20000000000 */
[----:B------:R-:W-:Y:S01]  /*0750*/  VIADD R40, R12, 0x1 ;  /* 0x000000010c287836 */ /* 0x000fe20000000000 */
[----:B------:R-:W-:-:S02]  /*0760*/  IABS R53, R36 ;  /* 0x0000002400357213 */ /* 0x000fc40000000000 */
[----:B------:R-:W-:Y:S02]  /*0770*/  CS2R R64, SRZ ;  /* 0x0000000000407805 */ /* 0x000fe4000001ff00 */
[----:B------:R-:W-:Y:S02]  /*0780*/  CS2R R66, SRZ ;  /* 0x0000000000427805 */ /* 0x000fe4000001ff00 */
[----:B------:R-:W-:Y:S01]  /*0790*/  IABS R61, R40 ;  /* 0x00000028003d7213 */ /* 0x000fe20000000000 */
[----:B0-----:R-:W-:-:S04]  /*07a0*/  VIADD R6, R3, 0xffffffe ;  /* 0x0ffffffe03067836 */ /* 0x001fc80000000000 */
[----:B------:R0:W4:Y:S01]  /*07b0*/  F2I.FTZ.U32.TRUNC.NTZ R7, R6 ;  /* 0x0000000600077305 */ /* 0x000122000021f000 */
[----:B-1----:R-:W-:-:S07]  /*07c0*/  VIADD R4, R0, 0xffffffe ;  /* 0x0ffffffe00047836 */ /* 0x002fce0000000000 */
[----:B------:R1:W5:Y:S01]  /*07d0*/  F2I.FTZ.U32.TRUNC.NTZ R5, R4 ;  /* 0x0000000400057305 */ /* 0x000362000021f000 */
[----:B0-----:R-:W-:Y:S02]  /*07e0*/  IMAD.MOV.U32 R6, RZ, RZ, RZ ;  /* 0x000000ffff067224 */ /* 0x001fe400078e00ff */
[--C-:B----4-:R-:W-:Y:S02]  /*07f0*/  IMAD.MOV R8, RZ, RZ, -R7.reuse ;  /* 0x000000ffff087224 */ /* 0x110fe400078e0a07 */
[----:B-1----:R-:W-:Y:S02]  /*0800*/  IMAD.MOV.U32 R4, RZ, RZ, RZ ;  /* 0x000000ffff047224 */ /* 0x002fe400078e00ff */
[----:B------:R-:W-:Y:S02]  /*0810*/  IMAD R9, R8, R13, RZ ;  /* 0x0000000d08097224 */ /* 0x000fe400078e02ff */
[----:B------:R-:W-:Y:S02]  /*0820*/  IMAD.MOV.U32 R8, RZ, RZ, R10 ;  /* 0x000000ffff087224 */ /* 0x000fe400078e000a */
[----:B------:R-:W-:Y:S01]  /*0830*/  IMAD.HI.U32 R7, R7, R9, R6 ;  /* 0x0000000907077227 */ /* 0x000fe200078e0006 */
[----:B------:R-:W-:-:S03]  /*0840*/  IABS R9, R16 ;  /* 0x0000001000097213 */ /* 0x000fc60000000000 */
[----:B-----5:R-:W-:Y:S02]  /*0850*/  IMAD.MOV R3, RZ, RZ, -R5 ;  /* 0x000000ffff037224 */ /* 0x020fe400078e0a05 */
[----:B------:R-:W-:-:S04]  /*0860*/  IMAD.HI.U32 R7, R7, R8, RZ ;  /* 0x0000000807077227 */ /* 0x000fc800078e00ff */
[----:B------:R-:W-:Y:S02]  /*0870*/  VIADD R10, R12, 0x1f ;  /* 0x0000001f0c0a7836 */ /* 0x000fe40000000000 */
[----:B------:R-:W-:Y:S02]  /*0880*/  IMAD R3, R3, R2, RZ ;  /* 0x0000000203037224 */ /* 0x000fe400078e02ff */
[----:B------:R-:W-:Y:S01]  /*0890*/  IMAD.MOV R7, RZ, RZ, -R7 ;  /* 0x000000ffff077224 */ /* 0x000fe200078e0a07 */
[----:B------:R-:W-:Y:S01]  /*08a0*/  IABS R0, R10 ;  /* 0x0000000a00007213 */ /* 0x000fe20000000000 */
[----:B------:R-:W-:Y:S01]  /*08b0*/  IMAD.HI.U32 R3, R5, R3, R4 ;  /* 0x0000000305037227 */ /* 0x000fe200078e0004 */
[----:B------:R-:W-:Y:S02]  /*08c0*/  ISETP.GE.AND P1, PT, R10, RZ, PT ;  /* 0x000000ff0a00720c */ /* 0x000fe40003f26270 */
[----:B------:R-:W-:Y:S01]  /*08d0*/  IABS R10, R17 ;  /* 0x00000011000a7213 */ /* 0x000fe20000000000 */
[----:B------:R-:W-:-:S02]  /*08e0*/  IMAD R8, R13, R7, R8 ;  /* 0x000000070d087224 */ /* 0x000fc400078e0208 */
[----:B------:R-:W-:Y:S02]  /*08f0*/  IMAD.MOV.U32 R4, RZ, RZ, R0 ;  /* 0x000000ffff047224 */ /* 0x000fe400078e0000 */
[----:B------:R-:W-:Y:S01]  /*0900*/  VIADD R7, R12, 0x1e ;  /* 0x0000001e0c077836 */ /* 0x000fe20000000000 */
[----:B------:R-:W-:Y:S01]  /*0910*/  ISETP.GT.U32.AND P0, PT, R13, R8, PT ;  /* 0x000000080d00720c */ /* 0x000fe20003f04070 */
[----:B------:R-:W-:-:S03]  /*0920*/  IMAD.HI.U32 R0, R3, R4, RZ ;  /* 0x0000000403007227 */ /* 0x000fc600078e00ff */
[----:B------:R-:W-:Y:S01]  /*0930*/  IABS R6, R7 ;  /* 0x0000000700067213 */ /* 0x000fe20000000000 */
[----:B------:R-:W-:Y:S01]  /*0940*/  IMAD.MOV R5, RZ, RZ, -R0 ;  /* 0x000000ffff057224 */ /* 0x000fe200078e0a00 */
[----:B------:R-:W-:-:S03]  /*0950*/  ISETP.GE.AND P2, PT, R7, RZ, PT ;  /* 0x000000ff0700720c */ /* 0x000fc60003f46270 */
[----:B------:R-:W-:-:S04]  /*0960*/  IMAD.HI.U32 R0, R3, R6, RZ ;  /* 0x0000000603007227 */ /* 0x000fc800078e00ff */
[----:B------:R-:W-:Y:S02]  /*0970*/  IMAD R4, R2, R5, R4 ;  /* 0x0000000502047224 */ /* 0x000fe400078e0204 */
[----:B------:R-:W-:Y:S02]  /*0980*/  IMAD.MOV R7, RZ, RZ, -R0 ;  /* 0x000000ffff077224 */ /* 0x000fe400078e0a00 */
[----:B------:R-:W-:Y:S01]  /*0990*/  @!P0 IMAD.IADD R8, R8, 0x1, -R13 ;  /* 0x0000000108088824 */ /* 0x000fe200078e0a0d */
[C---:B------:R-:W-:Y:S01]  /*09a0*/  ISETP.GT.U32.AND P0, PT, R2.reuse, R4, PT ;  /* 0x000000040200720c */ /* 0x040fe20003f04070 */
[C---:B------:R-:W-:Y:S02]  /*09b0*/  IMAD R6, R2.reuse, R7, R6 ;  /* 0x0000000702067224 */ /* 0x040fe400078e0206 */
[----:B------:R-:W-:Y:S01]  /*09c0*/  IMAD.HI.U32 R5, R3, R9, RZ ;  /* 0x0000000903057227 */ /* 0x000fe200078e00ff */
[----:B------:R-:W-:Y:S02]  /*09d0*/  ISETP.GT.U32.AND P3, PT, R13, R8, PT ;  /* 0x000000080d00720c */ /* 0x000fe40003f64070 */
[----:B------:R-:W-:Y:S01]  /*09e0*/  ISETP.GT.U32.AND P5, PT, R2, R6, PT ;  /* 0x000000060200720c */ /* 0x000fe20003fa4070 */
[----:B------:R-:W-:-:S02]  /*09f0*/  IMAD.MOV R5, RZ, RZ, -R5 ;  /* 0x000000ffff057224 */ /* 0x000fc400078e0a05 */
[----:B------:R-:W-:-:S04]  /*0a00*/  IMAD.HI.U32 R0, R3, R10, RZ ;  /* 0x0000000a03007227 */ /* 0x000fc800078e00ff */
[--C-:B------:R-:W-:Y:S02]  /*0a10*/  @!P0 IMAD.IADD R4, R4, 0x1, -R2.reuse ;  /* 0x0000000104048824 */ /* 0x100fe400078e0a02 */
[----:B------:R-:W-:Y:S02]  /*0a20*/  IMAD R5, R2, R5, R9 ;  /* 0x0000000502057224 */ /* 0x000fe400078e0209 */
[----:B------:R-:W-:Y:S01]  /*0a30*/  @!P3 IMAD.IADD R8, R8, 0x1, -R13 ;  /* 0x000000010808b824 */ /* 0x000fe200078e0a0d */
[C---:B------:R-:W-:Y:S01]  /*0a40*/  ISETP.GT.U32.AND P0, PT, R2.reuse, R4, PT ;  /* 0x000000040200720c */ /* 0x040fe20003f04070 */
[----:B------:R-:W-:Y:S01]  /*0a50*/  IMAD.HI.U32 R7, R3, R11, RZ ;  /* 0x0000000b03077227 */ /* 0x000fe200078e00ff */
[----:B------:R-:W-:Y:S02]  /*0a60*/  ISETP.GT.U32.AND P6, PT, R2, R5, PT ;  /* 0x000000050200720c */ /* 0x000fe40003fc4070 */
[----:B------:R-:W-:Y:S01]  /*0a70*/  IABS R13, R19 ;  /* 0x00000013000d7213 */ /* 0x000fe20000000000 */
[----:B------:R-:W-:Y:S01]  /*0a80*/  @!P5 IMAD.IADD R6, R6, 0x1, -R2 ;  /* 0x000000010606d824 */ /* 0x000fe200078e0a02 */
[----:B------:R-:W-:Y:S01]  /*0a90*/  ISETP.NE.AND P3, PT, R22, RZ, PT ;  /* 0x000000ff1600720c */ /* 0x000fe20003f65270 */
[----:B------:R-:W-:-:S02]  /*0aa0*/  IMAD.MOV R9, RZ, RZ, -R0 ;  /* 0x000000ffff097224 */ /* 0x000fc400078e0a00 */
[----:B------:R-:W-:Y:S01]  /*0ab0*/  IMAD.MOV.U32 R0, RZ, RZ, R8 ;  /* 0x000000ffff007224 */ /* 0x000fe200078e0008 */
[C---:B------:R-:W-:Y:S01]  /*0ac0*/  ISETP.GT.U32.AND P5, PT, R2.reuse, R6, PT ;  /* 0x000000060200720c */ /* 0x040fe20003fa4070 */
[----:B------:R-:W-:Y:S02]  /*0ad0*/  IMAD.MOV R8, RZ, RZ, -R7 ;  /* 0x000000ffff087224 */ /* 0x000fe400078e0a07 */
[----:B------:R-:W-:Y:S02]  /*0ae0*/  IMAD R7, R2, R9, R10 ;  /* 0x0000000902077224 */ /* 0x000fe400078e020a */
[----:B------:R-:W-:-:S04]  /*0af0*/  IMAD.HI.U32 R9, R3, R13, RZ ;  /* 0x0000000d03097227 */ /* 0x000fc800078e00ff */
[----:B------:R-:W-:Y:S01]  /*0b00*/  @!P4 IMAD.MOV R0, RZ, RZ, -R0 ;  /* 0x000000ffff00c224 */ /* 0x000fe200078e0a00 */
[----:B------:R-:W-:Y:S01]  /*0b10*/  ISETP.GE.AND P4, PT, R16, RZ, PT ;  /* 0x000000ff1000720c */ /* 0x000fe20003f86270 */
[----:B------:R-:W-:Y:S01]  /*0b20*/  IMAD.MOV R9, RZ, RZ, -R9 ;  /* 0x000000ffff097224 */ /* 0x000fe200078e0a09 */
[----:B------:R-:W-:Y:S01]  /*0b30*/  @!P3 LOP3.LUT R0, RZ, R22, RZ, 0x33, !PT ;  /* 0x00000016ff00b212 */ /* 0x000fe200078e33ff */
[----:B------:R-:W-:Y:S02]  /*0b40*/  VIADD R16, R12, 0x19 ;  /* 0x000000190c107836 */ /* 0x000fe40000000000 */
[----:B------:R-:W-:Y:S02]  /*0b50*/  IMAD R8, R2, R8, R11 ;  /* 0x0000000802087224 */ /* 0x000fe400078e020b */
[--C-:B------:R-:W-:Y:S01]  /*0b60*/  @!P0 IMAD.IADD R4, R4, 0x1, -R2.reuse ;  /* 0x0000000104048824 */ /* 0x100fe200078e0a02 */
[----:B------:R-:W-:Y:S01]  /*0b70*/  IABS R11, R16 ;  /* 0x00000010000b7213 */ /* 0x000fe20000000000 */
[----:B------:R-:W-:Y:S01]  /*0b80*/  @!P6 IMAD.IADD R5, R5, 0x1, -R2 ;  /* 0x000000010505e824 */ /* 0x000fe200078e0a02 */
[C---:B------:R-:W-:Y:S01]  /*0b90*/  ISETP.GT.U32.AND P6, PT, R2.reuse, R7, PT ;  /* 0x000000070200720c */ /* 0x040fe20003fc4070 */
[C---:B------:R-:W-:Y:S01]  /*0ba0*/  IMAD R9, R2.reuse, R9, R13 ;  /* 0x0000000902097224 */ /* 0x040fe200078e020d */
[----:B------:R-:W-:Y:S01]  /*0bb0*/  IABS R13, R20 ;  /* 0x00000014000d7213 */ /* 0x000fe20000000000 */
[----:B------:R-:W-:Y:S01]  /*0bc0*/  @!P1 IMAD.MOV R4, RZ, RZ, -R4 ;  /* 0x000000ffff049224 */ /* 0x000fe200078e0a04 */
[----:B------:R-:W-:Y:S01]  /*0bd0*/  ISETP.GT.U32.AND P1, PT, R2, R8, PT ;  /* 0x000000080200720c */ /* 0x000fe20003f24070 */
[----:B------:R-:W-:Y:S01]  /*0be0*/  @!P5 IMAD.IADD R6, R6, 0x1, -R2 ;  /* 0x000000010606d824 */ /* 0x000fe200078e0a02 */
[C---:B------:R-:W-:Y:S01]  /*0bf0*/  ISETP.GT.U32.AND P5, PT, R2.reuse, R9, PT ;  /* 0x000000090200720c */ /* 0x040fe20003fa4070 */
[----:B------:R-:W-:Y:S01]  /*0c00*/  IMAD.HI.U32 R10, R3, R11, RZ ;  /* 0x0000000b030a7227 */ /* 0x000fe200078e00ff */
[----:B------:R-:W-:-:S02]  /*0c10*/  ISETP.GT.U32.AND P3, PT, R2, R5, PT ;  /* 0x000000050200720c */ /* 0x000fc40003f64070 */
[----:B------:R-:W-:Y:S01]  /*0c20*/  ISETP.GE.AND P0, PT, R17, RZ, PT ;  /* 0x000000ff1100720c */ /* 0x000fe20003f06270 */
[----:B------:R-:W-:Y:S02]  /*0c30*/  IMAD.MOV R10, RZ, RZ, -R10 ;  /* 0x000000ffff0a7224 */ /* 0x000fe400078e0a0a */
[--C-:B------:R-:W-:Y:S01]  /*0c40*/  @!P6 IMAD.IADD R7, R7, 0x1, -R2.reuse ;  /* 0x000000010707e824 */ /* 0x100fe200078e0a02 */
[----:B------:R-:W-:Y:S01]  /*0c50*/  ISETP.GE.AND P6, PT, R19, RZ, PT ;  /* 0x000000ff1300720c */ /* 0x000fe20003fc6270 */
[----:B------:R-:W-:Y:S02]  /*0c60*/  IMAD R10, R2, R10, R11 ;  /* 0x0000000a020a7224 */ /* 0x000fe400078e020b */
[----:B------:R-:W-:Y:S02]  /*0c70*/  VIADD R19, R12, 0x17 ;  /* 0x000000170c137836 */ /* 0x000fe40000000000 */
[----:B------:R-:W-:Y:S01]  /*0c80*/  @!P1 IMAD.IADD R8, R8, 0x1, -R2 ;  /* 0x0000000108089824 */ /* 0x000fe200078e0a02 */
[----:B------:R-:W-:Y:S01]  /*0c90*/  ISETP.GT.U32.AND P1, PT, R2, R7, PT ;  /* 0x000000070200720c */ /* 0x000fe20003f24070 */
[----:B------:R-:W-:Y:S01]  /*0ca0*/  IMAD.HI.U32 R11, R3, R13, RZ ;  /* 0x0000000d030b7227 */ /* 0x000fe200078e00ff */
[----:B------:R-:W-:-:S03]  /*0cb0*/  IABS R17, R19 ;  /* 0x0000001300117213 */ /* 0x000fc60000000000 */
[----:B------:R-:W-:Y:S01]  /*0cc0*/  @!P5 IMAD.IADD R9, R9, 0x1, -R2 ;  /* 0x000000010909d824 */ /* 0x000fe200078e0a02 */
[C---:B------:R-:W-:Y:S01]  /*0cd0*/  ISETP.GT.U32.AND P5, PT, R2.reuse, R8, PT ;  /* 0x000000080200720c */ /* 0x040fe20003fa4070 */
[----:B------:R-:W-:Y:S02]  /*0ce0*/  IMAD.MOV R11, RZ, RZ, -R11 ;  /* 0x000000ffff0b7224 */ /* 0x000fe400078e0a0b */
[----:B------:R-:W-:Y:S01]  /*0cf0*/  @!P2 IMAD.MOV R6, RZ, RZ, -R6 ;  /* 0x000000ffff06a224 */ /* 0x000fe200078e0a06 */
[----:B------:R-:W-:Y:S01]  /*0d00*/  ISETP.GT.U32.AND P2, PT, R2, R9, PT ;  /* 0x000000090200720c */ /* 0x000fe20003f44070 */
[----:B------:R-:W-:Y:S01]  /*0d10*/  @!P3 IMAD.IADD R5, R5, 0x1, -R2 ;  /* 0x000000010505b824 */ /* 0x000fe200078e0a02 */
[----:B------:R-:W-:Y:S01]  /*0d20*/  ISETP.GE.AND P3, PT, R18, RZ, PT ;  /* 0x000000ff1200720c */ /* 0x000fe20003f66270 */
[----:B------:R-:W-:Y:S02]  /*0d30*/  IMAD R11, R2, R11, R13 ;  /* 0x0000000b020b7224 */ /* 0x000fe400078e020d */
[----:B------:R-:W-:-:S04]  /*0d40*/  IMAD.HI.U32 R13, R3, R17, RZ ;  /* 0x00000011030d7227 */ /* 0x000fc800078e00ff */
[----:B------:R-:W-:Y:S02]  /*0d50*/  IMAD.MOV R13, RZ, RZ, -R13 ;  /* 0x000000ffff0d7224 */ /* 0x000fe400078e0a0d */
[--C-:B------:R-:W-:Y:S01]  /*0d60*/  @!P5 IMAD.IADD R8, R8, 0x1, -R2.reuse ;  /* 0x000000010808d824 */ /* 0x100fe200078e0a02 */
[----:B------:R-:W-:Y:S01]  /*0d70*/  ISETP.GE.AND P5, PT, R20, RZ, PT ;  /* 0x000000ff1400720c */ /* 0x000fe20003fa6270 */
[C---:B------:R-:W-:Y:S02]  /*0d80*/  IMAD R13, R2.reuse, R13, R17 ;  /* 0x0000000d020d7224 */ /* 0x040fe400078e0211 */
[----:B------:R-:W-:Y:S01]  /*0d90*/  @!P2 IMAD.IADD R9, R9, 0x1, -R2 ;  /* 0x000000010909a824 */ /* 0x000fe200078e0a02 */
[C---:B------:R-:W-:Y:S01]  /*0da0*/  ISETP.GT.U32.AND P2, PT, R2.reuse, R11, PT ;  /* 0x0000000b0200720c */ /* 0x040fe20003f44070 */
[----:B------:R-:W-:Y:S01]  /*0db0*/  @!P3 IMAD.MOV R8, RZ, RZ, -R8 ;  /* 0x000000ffff08b224 */ /* 0x000fe200078e0a08 */
[----:B------:R-:W-:Y:S01]  /*0dc0*/  ISETP.GT.U32.AND P3, PT, R2, R13, PT ;  /* 0x0000000d0200720c */ /* 0x000fe20003f64070 */
[----:B------:R-:W-:-:S02]  /*0dd0*/  VIADD R22, R12, 0x16 ;  /* 0x000000160c167836 */ /* 0x000fc40000000000 */
[----:B------:R-:W-:Y:S01]  /*0de0*/  @!P1 IMAD.IADD R7, R7, 0x1, -R2 ;  /* 0x0000000107079824 */ /* 0x000fe200078e0a02 */
[----:B------:R-:W-:Y:S01]  /*0df0*/  ISETP.GE.AND P1, PT, R16, RZ, PT ;  /* 0x000000ff1000720c */ /* 0x000fe20003f26270 */
[----:B------:R-:W-:Y:S01]  /*0e00*/  @!P4 IMAD.MOV R5, RZ, RZ, -R5 ;  /* 0x000000ffff05c224 */ /* 0x000fe200078e0a05 */
[----:B------:R-:W-:Y:S01]  /*0e10*/  IABS R18, R22 ;  /* 0x0000001600127213 */ /* 0x000fe20000000000 */
[----:B------:R-:W-:Y:S01]  /*0e20*/  VIADD R20, R12, 0x15 ;  /* 0x000000150c147836 */ /* 0x000fe20000000000 */
[----:B------:R-:W-:Y:S01]  /*0e30*/  ISETP.GT.U32.AND P4, PT, R2, R10, PT ;  /* 0x0000000a0200720c */ /* 0x000fe20003f84070 */
[----:B------:R-:W-:Y:S02]  /*0e40*/  @!P6 IMAD.MOV R9, RZ, RZ, -R9 ;  /* 0x000000ffff09e224 */ /* 0x000fe400078e0a09 */
[----:B------:R-:W-:-:S04]  /*0e50*/  IMAD.HI.U32 R16, R3, R18, RZ ;  /* 0x0000001203107227 */ /* 0x000fc800078e00ff */
[--C-:B------:R-:W-:Y:S02]  /*0e60*/  @!P2 IMAD.IADD R11, R11, 0x1, -R2.reuse ;  /* 0x000000010b0ba824 */ /* 0x100fe400078e0a02 */
[----:B------:R-:W-:Y:S02]  /*0e70*/  @!P3 IMAD.IADD R13, R13, 0x1, -R2 ;  /* 0x000000010d0db824 */ /* 0x000fe400078e0a02 */
[----:B------:R-:W-:Y:S01]  /*0e80*/  IMAD.MOV R17, RZ, RZ, -R16 ;  /* 0x000000ffff117224 */ /* 0x000fe200078e0a10 */
[----:B------:R-:W-:Y:S01]  /*0e90*/  ISETP.GT.U32.AND P2, PT, R2, R11, PT ;  /* 0x0000000b0200720c */ /* 0x000fe20003f44070 */
[----:B------:R-:W-:Y:S01]  /*0ea0*/  @!P4 IMAD.IADD R10, R10, 0x1, -R2 ;  /* 0x000000010a0ac824 */ /* 0x000fe200078e0a02 */
[C---:B------:R-:W-:Y:S01]  /*0eb0*/  ISETP.GT.U32.AND P3, PT, R2.reuse, R13, PT ;  /* 0x0000000d0200720c */ /* 0x040fe20003f64070 */
[----:B------:R-:W-:Y:S01]  /*0ec0*/  IMAD R17, R2, R17, R18 ;  /* 0x0000001102117224 */ /* 0x000fe200078e0212 */
[----:B------:R-:W-:Y:S01]  /*0ed0*/  ISETP.GE.AND P4, PT, R19, RZ, PT ;  /* 0x000000ff1300720c */ /* 0x000fe20003f86270 */
[----:B------:R-:W-:Y:S01]  /*0ee0*/  IMAD.HI.U32 R18, R3, R21, RZ ;  /* 0x0000001503127227 */ /* 0x000fe200078e00ff */
[----:B------:R-:W-:-:S02]  /*0ef0*/  IABS R19, R20 ;  /* 0x0000001400137213 */ /* 0x000fc40000000000 */
[----:B------:R-:W-:Y:S01]  /*0f00*/  ISETP.GT.U32.AND P6, PT, R2, R17, PT ;  /* 0x000000110200720c */ /* 0x000fe20003fc4070 */
[----:B------:R-:W-:Y:S02]  /*0f10*/  IMAD.MOV R18, RZ, RZ, -R18 ;  /* 0x000000ffff127224 */ /* 0x000fe400078e0a12 */
[----:B------:R-:W-:-:S04]  /*0f20*/  IMAD.HI.U32 R16, R3, R19, RZ ;  /* 0x0000001303107227 */ /* 0x000fc800078e00ff */
[----:B------:R-:W-:Y:S02]  /*0f30*/  IMAD R21, R2, R18, R21 ;  /* 0x0000001202157224 */ /* 0x000fe400078e0215 */
[--C-:B------:R-:W-:Y:S01]  /*0f40*/  @!P2 IMAD.IADD R11, R11, 0x1, -R2.reuse ;  /* 0x000000010b0ba824 */ /* 0x100fe200078e0a02 */
[----:B------:R-:W-:Y:S01]  /*0f50*/  ISETP.GE.AND P2, PT, R20, RZ, PT ;  /* 0x000000ff1400720c */ /* 0x000fe20003f46270 */
[----:B------:R-:W-:Y:S01]  /*0f60*/  @!P3 IMAD.IADD R13, R13, 0x1, -R2 ;  /* 0x000000010d0db824 */ /* 0x000fe200078e0a02 */
[----:B------:R-:W-:Y:S01]  /*0f70*/  ISETP.GT.U32.AND P3, PT, R2, R21, PT ;  /* 0x000000150200720c */ /* 0x000fe20003f64070 */
[----:B------:R-:W-:Y:S02]  /*0f80*/  VIADD R20, R12, 0x13 ;  /* 0x000000130c147836 */ /* 0x000fe40000000000 */
[----:B------:R-:W-:Y:S02]  /*0f90*/  IMAD.MOV R16, RZ, RZ, -R16 ;  /* 0x000000ffff107224 */ /* 0x000fe400078e0a10 */
[----:B------:R-:W-:Y:S01]  /*0fa0*/  @!P5 IMAD.MOV R11, RZ, RZ, -R11 ;  /* 0x000000ffff0bd224 */ /* 0x000fe200078e0a0b */
[----:B------:R-:W-:Y:S01]  /*0fb0*/  IABS R25, R20 ;  /* 0x0000001400197213 */ /* 0x000fe20000000000 */
[----:B------:R-:W-:Y:S01]  /*0fc0*/  IMAD R19, R2, R16, R19 ;  /* 0x0000001002137224 */ /* 0x000fe200078e0213 */
[----:B------:R-:W-:Y:S01]  /*0fd0*/  ISETP.GE.AND P5, PT, R24, RZ, PT ;  /* 0x000000ff1800720c */ /* 0x000fe20003fa6270 */
[----:B------:R-:W-:-:S02]  /*0fe0*/  VIADD R24, R12, 0x11 ;  /* 0x000000110c187836 */ /* 0x000fc40000000000 */
[----:B------:R-:W-:-:S03]  /*0ff0*/  IMAD.HI.U32 R16, R3, R25, RZ ;  /* 0x0000001903107227 */ /* 0x000fc600078e00ff */
[----:B------:R-:W-:Y:S01]  /*1000*/  IABS R29, R24 ;  /* 0x00000018001d7213 */ /* 0x000fe20000000000 */
[----:B------:R-:W-:Y:S01]  /*1010*/  @!P0 IMAD.MOV R7, RZ, RZ, -R7 ;  /* 0x000000ffff078224 */ /* 0x000fe200078e0a07 */
[C---:B------:R-:W-:Y:S01]  /*1020*/  ISETP.GT.U32.AND P0, PT, R2.reuse, R10, PT ;  /* 0x0000000a0200720c */ /* 0x040fe20003f04070 */
[--C-:B------:R-:W-:Y:S02]  /*1030*/  @!P6 IMAD.IADD R17, R17, 0x1, -R2.reuse ;  /* 0x000000011111e824 */ /* 0x100fe400078e0a02 */
[----:B------:R-:W-:Y:S02]  /*1040*/  @!P3 IMAD.IADD R21, R21, 0x1, -R2 ;  /* 0x000000011515b824 */ /* 0x000fe400078e0a02 */
[----:B------:R-:W-:Y:S01]  /*1050*/  IMAD.MOV R16, RZ, RZ, -R16 ;  /* 0x000000ffff107224 */ /* 0x000fe200078e0a10 */
[C---:B------:R-:W-:Y:S01]  /*1060*/  ISETP.GT.U32.AND P6, PT, R2.reuse, R17, PT ;  /* 0x000000110200720c */ /* 0x040fe20003fc4070 */
[----:B------:R-:W-:Y:S01]  /*1070*/  @!P4 IMAD.MOV R13, RZ, RZ, -R13 ;  /* 0x000000ffff0dc224 */ /* 0x000fe200078e0a0d */
[C---:B------:R-:W-:Y:S01]  /*1080*/  ISETP.GT.U32.AND P3, PT, R2.reuse, R21, PT ;  /* 0x000000150200720c */ /* 0x040fe20003f64070 */
[----:B------:R-:W-:-:S02]  /*1090*/  IMAD R25, R2, R16, R25 ;  /* 0x0000001002197224 */ /* 0x000fc400078e0219 */
[----:B------:R-:W-:-:S03]  /*10a0*/  IMAD.HI.U32 R16, R3, R29, RZ ;  /* 0x0000001d03107227 */ /* 0x000fc600078e00ff */
[----:B------:R-:W-:Y:S01]  /*10b0*/  ISETP.GT.U32.AND P4, PT, R2, R25, PT ;  /* 0x000000190200720c */ /* 0x000fe20003f84070 */
[----:B------:R-:W-:Y:S02]  /*10c0*/  IMAD.MOV R16, RZ, RZ, -R16 ;  /* 0x000000ffff107224 */ /* 0x000fe400078e0a10 */
[--C-:B------:R-:W-:Y:S01]  /*10d0*/  @!P0 IMAD.IADD R10, R10, 0x1, -R2.reuse ;  /* 0x000000010a0a8824 */ /* 0x100fe200078e0a02 */
[----:B------:R-:W-:Y:S01]  /*10e0*/  ISETP.GE.AND P0, PT, R22, RZ, PT ;  /* 0x000000ff1600720c */ /* 0x000fe20003f06270 */
[----:B------:R-:W-:Y:S02]  /*10f0*/  IMAD R29, R2, R16, R29 ;  /* 0x00000010021d7224 */ /* 0x000fe400078e021d */
[--C-:B------:R-:W-:Y:S01]  /*1100*/  @!P6 IMAD.IADD R17, R17, 0x1, -R2.reuse ;  /* 0x000000011111e824 */ /* 0x100fe200078e0a02 */
[----:B------:R-:W-:Y:S01]  /*1110*/  ISETP.GE.AND P6, PT, R20, RZ, PT ;  /* 0x000000ff1400720c */ /* 0x000fe20003fc6270 */
[----:B------:R-:W-:Y:S01]  /*1120*/  @!P3 IMAD.IADD R21, R21, 0x1, -R2 ;  /* 0x000000011515b824 */ /* 0x000fe200078e0a02 */
[----:B------:R-:W-:Y:S01]  /*1130*/  ISETP.GT.U32.AND P3, PT, R2, R29, PT ;  /* 0x0000001d0200720c */ /* 0x000fe20003f64070 */
[----:B------:R-:W-:-:S02]  /*1140*/  VIADD R20, R12, 0x10 ;  /* 0x000000100c147836 */ /* 0x000fc40000000000 */
[----:B------:R-:W-:Y:S02]  /*1150*/  VIADD R22, R12, 0x12 ;  /* 0x000000120c167836 */ /* 0x000fe40000000000 */
[----:B------:R-:W-:Y:S01]  /*1160*/  @!P1 IMAD.MOV R10, RZ, RZ, -R10 ;  /* 0x000000ffff0a9224 */ /* 0x000fe200078e0a0a */
[----:B------:R-:W-:Y:S01]  /*1170*/  IABS R31, R20 ;  /* 0x00000014001f7213 */ /* 0x000fe20000000000 */
[----:B------:R-:W-:Y:S01]  /*1180*/  @!P0 IMAD.MOV R17, RZ, RZ, -R17 ;  /* 0x000000ffff118224 */ /* 0x000fe200078e0a11 */
[----:B------:R-:W-:Y:S01]  /*1190*/  IABS R27, R22 ;  /* 0x00000016001b7213 */ /* 0x000fe20000000000 */
[----:B------:R-:W-:Y:S01]  /*11a0*/  @!P4 IMAD.IADD R25, R25, 0x1, -R2 ;  /* 0x000000011919c824 */ /* 0x000fe200078e0a02 */
[----:B------:R-:W-:Y:S01]  /*11b0*/  ISETP.GE.AND P0, PT, R22, RZ, PT ;  /* 0x000000ff1600720c */ /* 0x000fe20003f06270 */
[----:B------:R-:W-:Y:S01]  /*11c0*/  VIADD R22, R12, 0xf ;  /* 0x0000000f0c167836 */ /* 0x000fe20000000000 */
[C---:B------:R-:W-:Y:S01]  /*11d0*/  ISETP.GT.U32.AND P1, PT, R2.reuse, R19, PT ;  /* 0x000000130200720c */ /* 0x040fe20003f24070 */
[----:B------:R-:W-:Y:S01]  /*11e0*/  IMAD.HI.U32 R16, R3, R31, RZ ;  /* 0x0000001f03107227 */ /* 0x000fe200078e00ff */
[----:B------:R-:W-:-:S02]  /*11f0*/  ISETP.GT.U32.AND P4, PT, R2, R25, PT ;  /* 0x000000190200720c */ /* 0x000fc40003f84070 */
[----:B------:R-:W-:Y:S01]  /*1200*/  IABS R33, R22 ;  /* 0x0000001600217213 */ /* 0x000fe20000000000 */
[----:B------:R-:W-:Y:S02]  /*1210*/  @!P3 IMAD.IADD R29, R29, 0x1, -R2 ;  /* 0x000000011d1db824 */ /* 0x000fe400078e0a02 */
[----:B------:R-:W-:Y:S02]  /*1220*/  IMAD.MOV R16, RZ, RZ, -R16 ;  /* 0x000000ffff107224 */ /* 0x000fe400078e0a10 */
[----:B------:R-:W-:Y:S01]  /*1230*/  IMAD.HI.U32 R18, R3, R27, RZ ;  /* 0x0000001b03127227 */ /* 0x000fe200078e00ff */
[----:B------:R-:W-:-:S03]  /*1240*/  ISETP.GT.U32.AND P3, PT, R2, R29, PT ;  /* 0x0000001d0200720c */ /* 0x000fc60003f64070 */
[----:B------:R-:W-:Y:S02]  /*1250*/  IMAD R31, R2, R16, R31 ;  /* 0x00000010021f7224 */ /* 0x000fe400078e021f */
[----:B------:R-:W-:-:S04]  /*1260*/  IMAD.HI.U32 R16, R3, R33, RZ ;  /* 0x0000002103107227 */ /* 0x000fc800078e00ff */
[----:B------:R-:W-:Y:S02]  /*1270*/  IMAD.MOV R16, RZ, RZ, -R16 ;  /* 0x000000ffff107224 */ /* 0x000fe400078e0a10 */
[--C-:B------:R-:W-:Y:S02]  /*1280*/  @!P1 IMAD.IADD R19, R19, 0x1, -R2.reuse ;  /* 0x0000000113139824 */ /* 0x100fe400078e0a02 */
[C---:B------:R-:W-:Y:S02]  /*1290*/  IMAD R33, R2.reuse, R16, R33 ;  /* 0x0000001002217224 */ /* 0x040fe400078e0221 */
[----:B------:R-:W-:Y:S01]  /*12a0*/  @!P3 IMAD.IADD R29, R29, 0x1, -R2 ;  /* 0x000000011d1db824 */ /* 0x000fe200078e0a02 */
[C---:B------:R-:W-:Y:S01]  /*12b0*/  ISETP.GT.U32.AND P1, PT, R2.reuse, R19, PT ;  /* 0x000000130200720c */ /* 0x040fe20003f24070 */
[----:B------:R-:W-:Y:S01]  /*12c0*/  IMAD.MOV R18, RZ, RZ, -R18 ;  /* 0x000000ffff127224 */ /* 0x000fe200078e0a12 */
[----:B------:R-:W-:Y:S01]  /*12d0*/  ISETP.GT.U32.AND P3, PT, R2, R33, PT ;  /* 0x000000210200720c */ /* 0x000fe20003f64070 */
[----:B------:R-:W-:-:S02]  /*12e0*/  VIADD R16, R12, 0xd ;  /* 0x0000000d0c107836 */ /* 0x000fc40000000000 */
[----:B------:R-:W-:Y:S02]  /*12f0*/  IMAD R27, R2, R18, R27 ;  /* 0x00000012021b7224 */ /* 0x000fe400078e021b */
[----:B------:R-:W-:Y:S01]  /*1300*/  IMAD.HI.U32 R18, R3, R35, RZ ;  /* 0x0000002303127227 */ /* 0x000fe200078e00ff */
[----:B------:R-:W-:-:S03]  /*1310*/  IABS R37, R16 ;  /* 0x0000001000257213 */ /* 0x000fc60000000000 */
[----:B------:R-:W-:Y:S02]  /*1320*/  IMAD.MOV R18, RZ, RZ, -R18 ;  /* 0x000000ffff127224 */ /* 0x000fe400078e0a12 */
[--C-:B------:R-:W-:Y:S01]  /*1330*/  @!P1 IMAD.IADD R19, R19, 0x1, -R2.reuse ;  /* 0x0000000113139824 */ /* 0x100fe200078e0a02 */
[C---:B------:R-:W-:Y:S01]  /*1340*/  ISETP.GT.U32.AND P1, PT, R2.reuse, R27, PT ;  /* 0x0000001b0200720c */ /* 0x040fe20003f24070 */
[--C-:B------:R-:W-:Y:S02]  /*1350*/  @!P3 IMAD.IADD R33, R33, 0x1, -R2.reuse ;  /* 0x000000012121b824 */ /* 0x100fe400078e0a02 */
[C---:B------:R-:W-:Y:S02]  /*1360*/  IMAD R35, R2.reuse, R18, R35 ;  /* 0x0000001202237224 */ /* 0x040fe400078e0223 */
[----:B------:R-:W-:Y:S01]  /*1370*/  @!P2 IMAD.MOV R19, RZ, RZ, -R19 ;  /* 0x000000ffff13a224 */ /* 0x000fe200078e0a13 */
[C---:B------:R-:W-:Y:S01]  /*1380*/  ISETP.GT.U32.AND P3, PT, R2.reuse, R33, PT ;  /* 0x000000210200720c */ /* 0x040fe20003f64070 */
[----:B------:R-:W-:Y:S01]  /*1390*/  @!P4 IMAD.IADD R25, R25, 0x1, -R2 ;  /* 0x000000011919c824 */ /* 0x000fe200078e0a02 */
[----:B------:R-:W-:Y:S01]  /*13a0*/  ISETP.GT.U32.AND P4, PT, R2, R31, PT ;  /* 0x0000001f0200720c */ /* 0x000fe20003f84070 */
[----:B------:R-:W-:-:S02]  /*13b0*/  VIADD R18, R12, 0xc ;  /* 0x0000000c0c127836 */ /* 0x000fc40000000000 */
[----:B------:R-:W-:Y:S01]  /*13c0*/  @!P5 IMAD.MOV R21, RZ, RZ, -R21 ;  /* 0x000000ffff15d224 */ /* 0x000fe200078e0a15 */
[----:B------:R-:W-:Y:S01]  /*13d0*/  ISETP.GE.AND P5, PT, R20, RZ, PT ;  /* 0x000000ff1400720c */ /* 0x000fe20003fa6270 */
[--C-:B------:R-:W-:Y:S01]  /*13e0*/  @!P1 IMAD.IADD R27, R27, 0x1, -R2.reuse ;  /* 0x000000011b1b9824 */ /* 0x100fe200078e0a02 */
[----:B------:R-:W-:Y:S01]  /*13f0*/  ISETP.GE.AND P1, PT, R24, RZ, PT ;  /* 0x000000ff1800720c */ /* 0x000fe20003f26270 */
[----:B------:R-:W-:Y:S01]  /*1400*/  VIADD R20, R12, 0xb ;  /* 0x0000000b0c147836 */ /* 0x000fe20000000000 */
[----:B------:R-:W-:Y:S01]  /*1410*/  IABS R39, R18 ;  /* 0x0000001200277213 */ /* 0x000fe20000000000 */
[----:B------:R-:W-:Y:S01]  /*1420*/  IMAD.HI.U32 R24, R3, R45, RZ ;  /* 0x0000002d03187227 */ /* 0x000fe200078e00ff */
[C---:B------:R-:W-:Y:S02]  /*1430*/  ISETP.GT.U32.AND P2, PT, R2.reuse, R27, PT ;  /* 0x0000001b0200720c */ /* 0x040fe40003f44070 */
[----:B------:R-:W-:Y:S01]  /*1440*/  IABS R41, R20 ;  /* 0x0000001400297213 */ /* 0x000fe20000000000 */
[--C-:B------:R-:W-:Y:S01]  /*1450*/  @!P3 IMAD.IADD R33, R33, 0x1, -R2.reuse ;  /* 0x000000012121b824 */ /* 0x100fe200078e0a02 */
[----:B------:R-:W-:Y:S01]  /*1460*/  ISETP.GT.U32.AND P3, PT, R2, R35, PT ;  /* 0x000000230200720c */ /* 0x000fe20003f64070 */
[----:B------:R-:W-:-:S02]  /*1470*/  @!P4 IMAD.IADD R31, R31, 0x1, -R2 ;  /* 0x000000011f1fc824 */ /* 0x000fc400078e0a02 */
[----:B------:R-:W-:Y:S02]  /*1480*/  IMAD.MOV R24, RZ, RZ, -R24 ;  /* 0x000000ffff187224 */ /* 0x000fe400078e0a18 */
[----:B------:R-:W-:Y:S01]  /*1490*/  @!P1 IMAD.MOV R29, RZ, RZ, -R29 ;  /* 0x000000ffff1d9224 */ /* 0x000fe200078e0a1d */
[----:B------:R-:W-:Y:S01]  /*14a0*/  ISETP.GE.AND P1, PT, R18, RZ, PT ;  /* 0x000000ff1200720c */ /* 0x000fe20003f26270 */
[----:B------:R-:W-:Y:S01]  /*14b0*/  IMAD.HI.U32 R18, R3, R39, RZ ;  /* 0x0000002703127227 */ /* 0x000fe200078e00ff */
[----:B------:R-:W-:-:S03]  /*14c0*/  ISETP.GT.U32.AND P4, PT, R2, R31, PT ;  /* 0x0000001f0200720c */ /* 0x000fc60003f84070 */
[--C-:B------:R-:W-:Y:S01]  /*14d0*/  @!P2 IMAD.IADD R27, R27, 0x1, -R2.reuse ;  /* 0x000000011b1ba824 */ /* 0x100fe200078e0a02 */
[----:B------:R-:W-:Y:S01]  /*14e0*/  ISETP.GE.AND P2, PT, R26, RZ, PT ;  /* 0x000000ff1a00720c */ /* 0x000fe20003f46270 */
[----:B------:R-:W-:Y:S02]  /*14f0*/  @!P3 IMAD.IADD R35, R35, 0x1, -R2 ;  /* 0x000000012323b824 */ /* 0x000fe400078e0a02 */
[----:B------:R-:W-:Y:S01]  /*1500*/  @!P0 IMAD.MOV R27, RZ, RZ, -R27 ;  /* 0x000000ffff1b8224 */ /* 0x000fe200078e0a1b */
[----:B------:R-:W-:Y:S01]  /*1510*/  ISETP.GE.AND P0, PT, R16, RZ, PT ;  /* 0x000000ff1000720c */ /* 0x000fe20003f06270 */
[----:B------:R-:W-:Y:S01]  /*1520*/  IMAD.HI.U32 R16, R3, R37, RZ ;  /* 0x0000002503107227 */ /* 0x000fe200078e00ff */
[----:B------:R-:W-:-:S03]  /*1530*/  ISETP.GT.U32.AND P3, PT, R2, R35, PT ;  /* 0x000000230200720c */ /* 0x000fc60003f64070 */
[----:B------:R-:W-:Y:S02]  /*1540*/  IMAD.MOV R16, RZ, RZ, -R16 ;  /* 0x000000ffff107224 */ /* 0x000fe400078e0a10 */
[----:B------:R-:W-:Y:S02]  /*1550*/  IMAD.MOV R18, RZ, RZ, -R18 ;  /* 0x000000ffff127224 */ /* 0x000fe400078e0a12 */
[C---:B------:R-:W-:Y:S02]  /*1560*/  IMAD R37, R2.reuse, R16, R37 ;  /* 0x0000001002257224 */ /* 0x040fe400078e0225 */
[----:B------:R-:W-:Y:S02]  /*1570*/  IMAD R39, R2, R18, R39 ;  /* 0x0000001202277224 */ /* 0x000fe400078e0227 */
[----:B------:R-:W-:Y:S02]  /*1580*/  VIADD R26, R12, 0xa ;  /* 0x0000000a0c1a7836 */ /* 0x000fe40000000000 */
[--C-:B------:R-:W-:Y:S01]  /*1590*/  @!P3 IMAD.IADD R35, R35, 0x1, -R2.reuse ;  /* 0x000000012323b824 */ /* 0x100fe200078e0a02 */
[----:B------:R-:W-:Y:S01]  /*15a0*/  ISETP.GT.U32.AND P3, PT, R2, R37, PT ;  /* 0x000000250200720c */ /* 0x000fe20003f64070 */
[----:B------:R-:W-:Y:S01]  /*15b0*/  @!P6 IMAD.MOV R25, RZ, RZ, -R25 ;  /* 0x000000ffff19e224 */ /* 0x000fe200078e0a19 */
[----:B------:R-:W-:Y:S01]  /*15c0*/  ISETP.GE.AND P6, PT, R22, RZ, PT ;  /* 0x000000ff1600720c */ /* 0x000fe20003fc6270 */
[----:B------:R-:W-:Y:S01]  /*15d0*/  @!P4 IMAD.IADD R31, R31, 0x1, -R2 ;  /* 0x000000011f1fc824 */ /* 0x000fe200078e0a02 */
[----:B------:R-:W-:Y:S01]  /*15e0*/  ISETP.GE.AND P4, PT, R20, RZ, PT ;  /* 0x000000ff1400720c */ /* 0x000fe20003f86270 */
[----:B------:R-:W-:Y:S01]  /*15f0*/  IMAD R45, R2, R24, R45 ;  /* 0x00000018022d7224 */ /* 0x000fe200078e022d */
[----:B------:R-:W-:Y:S01]  /*1600*/  IABS R43, R26 ;  /* 0x0000001a002b7213 */ /* 0x000fe20000000000 */
[----:B------:R-:W-:-:S04]  /*1610*/  IMAD.HI.U32 R20, R3, R41, RZ ;  /* 0x0000002903147227 */ /* 0x000fc800078e00ff */
[----:B------:R-:W-:Y:S02]  /*1620*/  VIADD R24, R12, 0x8 ;  /* 0x000000080c187836 */ /* 0x000fe40000000000 */
[----:B------:R-:W-:Y:S01]  /*1630*/  @!P3 IMAD.IADD R37, R37, 0x1, -R2 ;  /* 0x000000012525b824 */ /* 0x000fe200078e0a02 */
[----:B------:R-:W-:Y:S01]  /*1640*/  ISETP.GT.U32.AND P3, PT, R2, R39, PT ;  /* 0x000000270200720c */ /* 0x000fe20003f64070 */
[----:B------:R-:W-:Y:S01]  /*1650*/  IMAD.MOV R20, RZ, RZ, -R20 ;  /* 0x000000ffff147224 */ /* 0x000fe200078e0a14 */
[----:B------:R-:W-:Y:S01]  /*1660*/  IABS R47, R24 ;  /* 0x00000018002f7213 */ /* 0x000fe20000000000 */
[----:B------:R-:W-:-:S04]  /*1670*/  IMAD.HI.U32 R22, R3, R43, RZ ;  /* 0x0000002b03167227 */ /* 0x000fc800078e00ff */
[----:B------:R-:W-:Y:S02]  /*1680*/  IMAD R41, R2, R20, R41 ;  /* 0x0000001402297224 */ /* 0x000fe400078e0229 */
[----:B------:R-:W-:Y:S02]  /*1690*/  IMAD.MOV R22, RZ, RZ, -R22 ;  /* 0x000000ffff167224 */ /* 0x000fe400078e0a16 */
[----:B------:R-:W-:-:S04]  /*16a0*/  IMAD.HI.U32 R16, R3, R47, RZ ;  /* 0x0000002f03107227 */ /* 0x000fc800078e00ff */
[----:B------:R-:W-:Y:S02]  /*16b0*/  @!P3 IMAD.IADD R39, R39, 0x1, -R2 ;  /* 0x000000012727b824 */ /* 0x000fe400078e0a02 */
[----:B------:R-:W-:Y:S01]  /*16c0*/  @!P5 IMAD.MOV R31, RZ, RZ, -R31 ;  /* 0x000000ffff1fd224 */ /* 0x000fe200078e0a1f */
[C---:B------:R-:W-:Y:S01]  /*16d0*/  ISETP.GT.U32.AND P5, PT, R2.reuse, R37, PT ;  /* 0x000000250200720c */ /* 0x040fe20003fa4070 */
[----:B------:R-:W-:Y:S01]  /*16e0*/  @!P6 IMAD.MOV R33, RZ, RZ, -R33 ;  /* 0x000000ffff21e224 */ /* 0x000fe200078e0a21 */
[C---:B------:R-:W-:Y:S01]  /*16f0*/  ISETP.GT.U32.AND P3, PT, R2.reuse, R39, PT ;  /* 0x000000270200720c */ /* 0x040fe20003f64070 */
[C---:B------:R-:W-:Y:S01]  /*1700*/  IMAD R43, R2.reuse, R22, R43 ;  /* 0x00000016022b7224 */ /* 0x040fe200078e022b */
[----:B------:R-:W-:Y:S01]  /*1710*/  ISETP.GT.U32.AND P6, PT, R2, R41, PT ;  /* 0x000000290200720c */ /* 0x000fe20003fc4070 */
[----:B------:R-:W-:-:S04]  /*1720*/  IMAD.HI.U32 R18, R3, R49, RZ ;  /* 0x0000003103127227 */ /* 0x000fc800078e00ff */
[----:B------:R-:W-:Y:S02]  /*1730*/  IMAD.MOV R22, RZ, RZ, -R16 ;  /* 0x000000ffff167224 */ /* 0x000fe400078e0a10 */
[----:B------:R-:W-:Y:S02]  /*1740*/  IMAD.MOV R18, RZ, RZ, -R18 ;  /* 0x000000ffff127224 */ /* 0x000fe400078e0a12 */
[C---:B------:R-:W-:Y:S02]  /*1750*/  IMAD R47, R2.reuse, R22, R47 ;  /* 0x00000016022f7224 */ /* 0x040fe400078e022f */
[C---:B------:R-:W-:Y:S02]  /*1760*/  IMAD R49, R2.reuse, R18, R49 ;  /* 0x0000001202317224 */ /* 0x040fe400078e0231 */
[--C-:B------:R-:W-:Y:S01]  /*1770*/  @!P3 IMAD.IADD R39, R39, 0x1, -R2.reuse ;  /* 0x000000012727b824 */ /* 0x100fe200078e0a02 */
[C---:B------:R-:W-:Y:S01]  /*1780*/  ISETP.GT.U32.AND P3, PT, R2.reuse, R47, PT ;  /* 0x0000002f0200720c */ /* 0x040fe20003f64070 */
[----:B------:R-:W-:Y:S01]  /*1790*/  @!P2 IMAD.MOV R35, RZ, RZ, -R35 ;  /* 0x000000ffff23a224 */ /* 0x000fe200078e0a23 */
[C---:B------:R-:W-:Y:S01]  /*17a0*/  ISETP.GT.U32.AND P2, PT, R2.reuse, R43, PT ;  /* 0x0000002b0200720c */ /* 0x040fe20003f44070 */
[--C-:B------:R-:W-:Y:S01]  /*17b0*/  @!P5 IMAD.IADD R37, R37, 0x1, -R2.reuse ;  /* 0x000000012525d824 */ /* 0x100fe200078e0a02 */
[C---:B------:R-:W-:Y:S01]  /*17c0*/  ISETP.GT.U32.AND P5, PT, R2.reuse, R45, PT ;  /* 0x0000002d0200720c */ /* 0x040fe20003fa4070 */
[----:B------:R-:W-:Y:S01]  /*17d0*/  @!P6 IMAD.IADD R41, R41, 0x1, -R2 ;  /* 0x000000012929e824 */ /* 0x000fe200078e0a02 */
[----:B------:R-:W-:Y:S01]  /*17e0*/  ISETP.GT.U32.AND P6, PT, R2, R49, PT ;  /* 0x000000310200720c */ /* 0x000fe20003fc4070 */
[----:B------:R-:W-:-:S04]  /*17f0*/  IMAD.HI.U32 R20, R3, R51, RZ ;  /* 0x0000003303147227 */ /* 0x000fc800078e00ff */
[----:B------:R-:W-:Y:S02]  /*1800*/  IMAD.MOV R20, RZ, RZ, -R20 ;  /* 0x000000ffff147224 */ /* 0x000fe400078e0a14 */
[----:B------:R-:W-:Y:S02]  /*1810*/  VIADD R22, R12, 0x2 ;  /* 0x000000020c167836 */ /* 0x000fe40000000000 */
[----:B------:R-:W-:-:S03]  /*1820*/  IMAD.HI.U32 R18, R3, R55, RZ ;  /* 0x0000003703127227 */ /* 0x000fc600078e00ff */
[----:B------:R-:W-:Y:S01]  /*1830*/  IABS R59, R22 ;  /* 0x00000016003b7213 */ /* 0x000fe20000000000 */
[----:B------:R-:W-:Y:S02]  /*1840*/  IMAD R51, R2, R20, R51 ;  /* 0x0000001402337224 */ /* 0x000fe400078e0233 */
[----:B------:R-:W-:Y:S02]  /*1850*/  VIADD R20, R12, 0x3 ;  /* 0x000000030c147836 */ /* 0x000fe40000000000 */
[----:B------:R-:W-:Y:S02]  /*1860*/  @!P3 IMAD.IADD R47, R47, 0x1, -R2 ;  /* 0x000000012f2fb824 */ /* 0x000fe400078e0a02 */
[----:B------:R-:W-:Y:S01]  /*1870*/  IMAD.HI.U32 R16, R3, R53, RZ ;  /* 0x0000003503107227 */ /* 0x000fe200078e00ff */
[----:B------:R-:W-:-:S03]  /*1880*/  IABS R57, R20 ;  /* 0x0000001400397213 */ /* 0x000fc60000000000 */
[----:B------:R-:W-:Y:S02]  /*1890*/  IMAD.MOV R18, RZ, RZ, -R18 ;  /* 0x000000ffff127224 */ /* 0x000fe400078e0a12 */
[--C-:B------:R-:W-:Y:S01]  /*18a0*/  @!P2 IMAD.IADD R43, R43, 0x1, -R2.reuse ;  /* 0x000000012b2ba824 */ /* 0x100fe200078e0a02 */
[C---:B------:R-:W-:Y:S01]  /*18b0*/  ISETP.GT.U32.AND P2, PT, R2.reuse, R51, PT ;  /* 0x000000330200720c */ /* 0x040fe20003f44070 */
[--C-:B------:R-:W-:Y:S01]  /*18c0*/  @!P5 IMAD.IADD R45, R45, 0x1, -R2.reuse ;  /* 0x000000012d2dd824 */ /* 0x100fe200078e0a02 */
[C---:B------:R-:W-:Y:S01]  /*18d0*/  ISETP.GT.U32.AND P5, PT, R2.reuse, R41, PT ;  /* 0x000000290200720c */ /* 0x040fe20003fa4070 */
[----:B------:R-:W-:Y:S01]  /*18e0*/  @!P6 IMAD.IADD R49, R49, 0x1, -R2 ;  /* 0x000000013131e824 */ /* 0x000fe200078e0a02 */
[C---:B------:R-:W-:Y:S01]  /*18f0*/  ISETP.GT.U32.AND P6, PT, R2.reuse, R47, PT ;  /* 0x0000002f0200720c */ /* 0x040fe20003fc4070 */
[----:B------:R-:W-:Y:S01]  /*1900*/  IMAD.MOV R16, RZ, RZ, -R16 ;  /* 0x000000ffff107224 */ /* 0x000fe200078e0a10 */
[C---:B------:R-:W-:Y:S01]  /*1910*/  ISETP.GT.U32.AND P3, PT, R2.reuse, R43, PT ;  /* 0x0000002b0200720c */ /* 0x040fe20003f64070 */
[----:B------:R-:W-:-:S02]  /*1920*/  IMAD R55, R2, R18, R55 ;  /* 0x0000001202377224 */ /* 0x000fc400078e0237 */
[----:B------:R-:W-:-:S04]  /*1930*/  IMAD.HI.U32 R18, R3, R59, RZ ;  /* 0x0000003b03127227 */ /* 0x000fc800078e00ff */
[----:B------:R-:W-:Y:S01]  /*1940*/  @!P0 IMAD.MOV R37, RZ, RZ, -R37 ;  /* 0x000000ffff258224 */ /* 0x000fe200078e0a25 */
[C---:B------:R-:W-:Y:S01]  /*1950*/  ISETP.GT.U32.AND P0, PT, R2.reuse, R45, PT ;  /* 0x0000002d0200720c */ /* 0x040fe20003f04070 */
[----:B------:R-:W-:Y:S02]  /*1960*/  IMAD R53, R2, R16, R53 ;  /* 0x0000001002357224 */ /* 0x000fe400078e0235 */
[----:B------:R-:W-:-:S04]  /*1970*/  IMAD.HI.U32 R16, R3, R57, RZ ;  /* 0x0000003903107227 */ /* 0x000fc800078e00ff */
[----:B------:R-:W-:Y:S02]  /*1980*/  IMAD.MOV R18, RZ, RZ, -R18 ;  /* 0x000000ffff127224 */ /* 0x000fe400078e0a12 */
[----:B------:R-:W-:Y:S02]  /*1990*/  IMAD.MOV R16, RZ, RZ, -R16 ;  /* 0x000000ffff107224 */ /* 0x000fe400078e0a10 */
[C---:B------:R-:W-:Y:S02]  /*19a0*/  IMAD R59, R2.reuse, R18, R59 ;  /* 0x00000012023b7224 */ /* 0x040fe400078e023b */
[--C-:B------:R-:W-:Y:S02]  /*19b0*/  @!P2 IMAD.IADD R51, R51, 0x1, -R2.reuse ;  /* 0x000000013333a824 */ /* 0x100fe400078e0a02 */
[----:B------:R-:W-:Y:S01]  /*19c0*/  @!P1 IMAD.MOV R39, RZ, RZ, -R39 ;  /* 0x000000ffff279224 */ /* 0x000fe200078e0a27 */
[C---:B------:R-:W-:Y:S01]  /*19d0*/  ISETP.GT.U32.AND P1, PT, R2.reuse, R49, PT ;  /* 0x000000310200720c */ /* 0x040fe20003f24070 */
[C---:B------:R-:W-:Y:S01]  /*19e0*/  IMAD R57, R2.reuse, R16, R57 ;  /* 0x0000001002397224 */ /* 0x040fe200078e0239 */
[C---:B------:R-:W-:Y:S01]  /*19f0*/  ISETP.GT.U32.AND P2, PT, R2.reuse, R51, PT ;  /* 0x000000330200720c */ /* 0x040fe20003f44070 */
[----:B------:R-:W-:Y:S01]  /*1a00*/  @!P6 IMAD.IADD R47, R47, 0x1, -R2 ;  /* 0x000000012f2fe824 */ /* 0x000fe200078e0a02 */
[----:B------:R-:W-:Y:S01]  /*1a10*/  ISETP.GT.U32.AND P6, PT, R2, R59, PT ;  /* 0x0000003b0200720c */ /* 0x000fe20003fc4070 */
[----:B------:R-:W-:-:S04]  /*1a20*/  IMAD.HI.U32 R16, R3, R61, RZ ;  /* 0x0000003d03107227 */ /* 0x000fc800078e00ff */
[----:B------:R-:W-:-:S04]  /*1a30*/  IMAD.HI.U32 R3, R3, R63, RZ ;  /* 0x0000003f03037227 */ /* 0x000fc800078e00ff */
[--C-:B------:R-:W-:Y:S01]  /*1a40*/  @!P5 IMAD.IADD R41, R41, 0x1, -R2.reuse ;  /* 0x000000012929d824 */ /* 0x100fe200078e0a02 */
[C---:B------:R-:W-:Y:S01]  /*1a50*/  ISETP.GT.U32.AND P5, PT, R2.reuse, R53, PT ;  /* 0x000000350200720c */ /* 0x040fe20003fa4070 */
[--C-:B------:R-:W-:Y:S01]  /*1a60*/  @!P3 IMAD.IADD R43, R43, 0x1, -R2.reuse ;  /* 0x000000012b2bb824 */ /* 0x100fe200078e0a02 */
[C---:B------:R-:W-:Y:S01]  /*1a70*/  ISETP.GT.U32.AND P3, PT, R2.reuse, R55, PT ;  /* 0x000000370200720c */ /* 0x040fe20003f64070 */
[----:B------:R-:W-:Y:S01]  /*1a80*/  @!P0 IMAD.IADD R45, R45, 0x1, -R2 ;  /* 0x000000012d2d8824 */ /* 0x000fe200078e0a02 */
[C---:B------:R-:W-:Y:S01]  /*1a90*/  ISETP.GT.U32.AND P0, PT, R2.reuse, R57, PT ;  /* 0x000000390200720c */ /* 0x040fe20003f04070 */
[----:B------:R-:W-:Y:S02]  /*1aa0*/  IMAD.MOV R16, RZ, RZ, -R16 ;  /* 0x000000ffff107224 */ /* 0x000fe400078e0a10 */
[----:B------:R-:W-:Y:S02]  /*1ab0*/  IMAD.MOV R3, RZ, RZ, -R3 ;  /* 0x000000ffff037224 */ /* 0x000fe400078e0a03 */
[----:B------:R-:W-:-:S02]  /*1ac0*/  IMAD R61, R2, R16, R61 ;  /* 0x00000010023d7224 */ /* 0x000fc400078e023d */
[C---:B------:R-:W-:Y:S01]  /*1ad0*/  IMAD R63, R2.reuse, R3, R63 ;  /* 0x00000003023f7224 */ /* 0x040fe200078e023f */
[----:B------:R-:W0:Y:S01]  /*1ae0*/  LDC R16, c[0x0][0x3b0] ;  /* 0x0000ec00ff107b82 */ /* 0x000e220000000800 */
[--C-:B------:R-:W-:Y:S01]  /*1af0*/  @!P1 IMAD.IADD R49, R49, 0x1, -R2.reuse ;  /* 0x0000000131319824 */ /* 0x100fe200078e0a02 */
[C---:B------:R-:W-:Y:S01]  /*1b00*/  ISETP.GT.U32.AND P1, PT, R2.reuse, R61, PT ;  /* 0x0000003d0200720c */ /* 0x040fe20003f24070 */
[--C-:B------:R-:W-:Y:S01]  /*1b10*/  @!P6 IMAD.IADD R59, R59, 0x1, -R2.reuse ;  /* 0x000000013b3be824 */ /* 0x100fe200078e0a02 */
[----:B------:R-:W-:Y:S01]  /*1b20*/  ISETP.GT.U32.AND P6, PT, R2, R63, PT ;  /* 0x0000003f0200720c */ /* 0x000fe20003fc4070 */
[--C-:B------:R-:W-:Y:S01]  /*1b30*/  @!P2 IMAD.IADD R51, R51, 0x1, -R2.reuse ;  /* 0x000000013333a824 */ /* 0x100fe200078e0a02 */
[----:B------:R-:W-:Y:S01]  /*1b40*/  ISETP.GE.AND P2, PT, R26, RZ, PT ;  /* 0x000000ff1a00720c */ /* 0x000fe20003f46270 */
[--C-:B------:R-:W-:Y:S01]  /*1b50*/  @!P5 IMAD.IADD R53, R53, 0x1, -R2.reuse ;  /* 0x000000013535d824 */ /* 0x100fe200078e0a02 */
[----:B------:R-:W-:Y:S01]  /*1b60*/  ISETP.GE.AND P5, PT, R28, RZ, PT ;  /* 0x000000ff1c00720c */ /* 0x000fe20003fa6270 */
[--C-:B------:R-:W-:Y:S01]  /*1b70*/  @!P3 IMAD.IADD R55, R55, 0x1, -R2.reuse ;  /* 0x000000013737b824 */ /* 0x100fe200078e0a02 */
[----:B------:R-:W-:Y:S01]  /*1b80*/  ISETP.GE.AND P3, PT, R24, RZ, PT ;  /* 0x000000ff1800720c */ /* 0x000fe20003f66270 */
[----:B------:R-:W-:Y:S01]  /*1b90*/  @!P0 IMAD.IADD R57, R57, 0x1, -R2 ;  /* 0x0000000139398824 */ /* 0x000fe200078e0a02 */
[----:B------:R-:W-:Y:S01]  /*1ba0*/  ISETP.GE.AND P0, PT, R32, RZ, PT ;  /* 0x000000ff2000720c */ /* 0x000fe20003f06270 */
[----:B------:R-:W-:Y:S01]  /*1bb0*/  @!P4 IMAD.MOV R41, RZ, RZ, -R41 ;  /* 0x000000ffff29c224 */ /* 0x000fe200078e0a29 */
[----:B------:R-:W-:Y:S01]  /*1bc0*/  SHF.R.S32.HI R3, RZ, 0x1f, R68 ;  /* 0x0000001fff037819 */ /* 0x000fe20000011444 */
[--C-:B------:R-:W-:Y:S01]  /*1bd0*/  @!P1 IMAD.IADD R61, R61, 0x1, -R2.reuse ;  /* 0x000000013d3d9824 */ /* 0x100fe200078e0a02 */
[C---:B------:R-:W-:Y:S01]  /*1be0*/  ISETP.GT.U32.AND P1, PT, R2.reuse, R53, PT ;  /* 0x000000350200720c */ /* 0x040fe20003f24070 */
[----:B------:R-:W-:Y:S01]  /*1bf0*/  @!P6 IMAD.IADD R63, R63, 0x1, -R2 ;  /* 0x000000013f3fe824 */ /* 0x000fe200078e0a02 */
[C---:B------:R-:W-:Y:S01]  /*1c00*/  ISETP.GT.U32.AND P4, PT, R2.reuse, R57, PT ;  /* 0x000000390200720c */ /* 0x040fe20003f84070 */
[----:B------:R-:W-:Y:S01]  /*1c10*/  @!P2 IMAD.MOV R43, RZ, RZ, -R43 ;  /* 0x000000ffff2ba224 */ /* 0x000fe200078e0a2b */
[C---:B------:R-:W-:Y:S01]  /*1c20*/  ISETP.GT.U32.AND P2, PT, R2.reuse, R55, PT ;  /* 0x000000370200720c */ /* 0x040fe20003f44070 */
[----:B------:R-:W-:Y:S01]  /*1c30*/  @!P5 IMAD.MOV R45, RZ, RZ, -R45 ;  /* 0x000000ffff2dd224 */ /* 0x000fe200078e0a2d */
[C---:B------:R-:W-:Y:S01]  /*1c40*/  ISETP.GT.U32.AND P5, PT, R2.reuse, R59, PT ;  /* 0x0000003b0200720c */ /* 0x040fe20003fa4070 */
[----:B------:R-:W-:Y:S01]  /*1c50*/  @!P3 IMAD.MOV R47, RZ, RZ, -R47 ;  /* 0x000000ffff2fb224 */ /* 0x000fe200078e0a2f */
[----:B------:R-:W-:Y:S01]  /*1c60*/  ISETP.GT.U32.AND P3, PT, R2, R61, PT ;  /* 0x0000003d0200720c */ /* 0x000fe20003f64070 */
[----:B------:R-:W-:Y:S01]  /*1c70*/  @!P0 IMAD.MOV R49, RZ, RZ, -R49 ;  /* 0x000000ffff318224 */ /* 0x000fe200078e0a31 */
[----:B------:R-:W-:-:S02]  /*1c80*/  ISETP.GE.AND P6, PT, R34, RZ, PT ;  /* 0x000000ff2200720c */ /* 0x000fc40003fc6270 */
[----:B------:R-:W-:Y:S01]  /*1c90*/  ISETP.GT.U32.AND P0, PT, R2, R63, PT ;  /* 0x0000003f0200720c */ /* 0x000fe20003f04070 */
[--C-:B------:R-:W-:Y:S01]  /*1ca0*/  @!P1 IMAD.IADD R53, R53, 0x1, -R2.reuse ;  /* 0x0000000135359824 */ /* 0x100fe200078e0a02 */
[----:B------:R-:W-:Y:S01]  /*1cb0*/  ISETP.GE.AND P1, PT, R36, RZ, PT ;  /* 0x000000ff2400720c */ /* 0x000fe20003f26270 */
        /* <DEDUP_REMOVED lines=8> */
[----:B------:R-:W-:Y:S01]  /*1d40*/  @!P6 IMAD.MOV R51, RZ, RZ, -R51 ;  /* 0x000000ffff33e224 */ /* 0x000fe200078e0a33 */
[----:B------:R-:W-:Y:S01]  /*1d50*/  ISETP.GE.AND P6, PT, R12, RZ, PT ;  /* 0x000000ff0c00720c */ /* 0x000fe20003fc6270 */
[----:B------:R-:W-:Y:S01]  /*1d60*/  @!P0 IMAD.IADD R63, R63, 0x1, -R2 ;  /* 0x000000013f3f8824 */ /* 0x000fe200078e0a02 */
[----:B------:R-:W-:Y:S01]  /*1d70*/  ISETP.NE.AND P0, PT, R23, RZ, PT ;  /* 0x000000ff1700720c */ /* 0x000fe20003f05270 */
[----:B------:R-:W-:Y:S01]  /*1d80*/  @!P1 IMAD.MOV R53, RZ, RZ, -R53 ;  /* 0x000000ffff359224 */ /* 0x000fe200078e0a35 */
[----:B------:R-:W-:Y:S01]  /*1d90*/  LOP3.LUT R2, RZ, R23, RZ, 0x33, !PT ;  /* 0x00000017ff027212 */ /* 0x000fe200078e33ff */
[----:B------:R-:W-:Y:S01]  /*1da0*/  @!P4 IMAD.MOV R57, RZ, RZ, -R57 ;  /* 0x000000ffff39c224 */ /* 0x000fe200078e0a39 */
[----:B------:R-:W-:Y:S01]  /*1db0*/  LEA.HI R68, R3, R68, RZ, 0x6 ;  /* 0x0000004403447211 */ /* 0x000fe200078f30ff */
[----:B------:R-:W-:Y:S01]  /*1dc0*/  @!P2 IMAD.MOV R55, RZ, RZ, -R55 ;  /* 0x000000ffff37a224 */ /* 0x000fe200078e0a37 */
[C---:B------:R-:W-:Y:S01]  /*1dd0*/  SEL R5, R2.reuse, R5, !P0 ;  /* 0x0000000502057207 */ /* 0x040fe20004000000 */
[----:B------:R-:W-:Y:S01]  /*1de0*/  @!P5 IMAD.MOV R59, RZ, RZ, -R59 ;  /* 0x000000ffff3bd224 */ /* 0x000fe200078e0a3b */
[C---:B------:R-:W-:Y:S01]  /*1df0*/  SEL R7, R2.reuse, R7, !P0 ;  /* 0x0000000702077207 */ /* 0x040fe20004000000 */
[----:B------:R-:W-:Y:S01]  /*1e00*/  @!P3 IMAD.MOV R61, RZ, RZ, -R61 ;  /* 0x000000ffff3db224 */ /* 0x000fe200078e0a3d */
[C---:B------:R-:W-:Y:S01]  /*1e10*/  SEL R6, R2.reuse, R6, !P0 ;  /* 0x0000000602067207 */ /* 0x040fe20004000000 */
[----:B0-----:R-:W-:Y:S01]  /*1e20*/  IMAD R5, R5, R16, RZ ;  /* 0x0000001005057224 */ /* 0x001fe200078e02ff */
[C---:B------:R-:W-:Y:S01]  /*1e30*/  SEL R4, R2.reuse, R4, !P0 ;  /* 0x0000000402047207 */ /* 0x040fe20004000000 */
[-C--:B------:R-:W-:Y:S01]  /*1e40*/  IMAD R22, R7, R16.reuse, RZ ;  /* 0x0000001007167224 */ /* 0x080fe200078e02ff */
[C---:B------:R-:W-:Y:S01]  /*1e50*/  SEL R17, R2.reuse, R17, !P0 ;  /* 0x0000001102117207 */ /* 0x040fe20004000000 */
[----:B------:R-:W-:Y:S01]  /*1e60*/  @!P6 IMAD.MOV R63, RZ, RZ, -R63 ;  /* 0x000000ffff3fe224 */ /* 0x000fe200078e0a3f */
[----:B------:R-:W-:Y:S01]  /*1e70*/  SEL R19, R2, R19, !P0 ;  /* 0x0000001302137207 */ /* 0x000fe20004000000 */
[----:B------:R-:W-:Y:S01]  /*1e80*/  IMAD R20, R6, R16, RZ ;  /* 0x0000001006147224 */ /* 0x000fe200078e02ff */
[----:B------:R-:W-:Y:S01]  /*1e90*/  SEL R8, R2, R8, !P0 ;  /* 0x0000000802087207 */ /* 0x000fe20004000000 */
[----:B------:R-:W-:Y:S01]  /*1ea0*/  IMAD R3, R4, R16, RZ ;  /* 0x0000001004037224 */ /* 0x000fe200078e02ff */
[----:B--2---:R-:W-:Y:S01]  /*1eb0*/  LEA R6, P3, R5, R86, 0x1 ;  /* 0x0000005605067211 */ /* 0x004fe200078608ff */
[-C--:B------:R-:W-:Y:S01]  /*1ec0*/  IMAD R121, R17, R16.reuse, RZ ;  /* 0x0000001011797224 */ /* 0x080fe200078e02ff */
[C---:B------:R-:W-:Y:S01]  /*1ed0*/  SEL R33, R2.reuse, R33, !P0 ;  /* 0x0000002102217207 */ /* 0x040fe20004000000 */
[-C--:B------:R-:W-:Y:S01]  /*1ee0*/  IMAD R119, R19, R16.reuse, RZ ;  /* 0x0000001013777224 */ /* 0x080fe200078e02ff */
[----:B------:R-:W-:Y:S01]  /*1ef0*/  SEL R35, R2, R35, !P0 ;  /* 0x0000002302237207 */ /* 0x000fe20004000000 */
[----:B------:R-:W-:Y:S01]  /*1f00*/  IMAD R23, R8, R16, RZ ;  /* 0x0000001008177224 */ /* 0x000fe200078e02ff */
[----:B------:R-:W-:Y:S01]  /*1f10*/  LEA R4, P2, R22, R86, 0x1 ;  /* 0x0000005616047211 */ /* 0x000fe200078408ff */
[-C--:B------:R-:W-:Y:S01]  /*1f20*/  IMAD R33, R33, R16.reuse, RZ ;  /* 0x0000001021217224 */ /* 0x080fe200078e02ff */
[C---:B------:R-:W-:Y:S01]  /*1f30*/  SEL R9, R2.reuse, R9, !P0 ;  /* 0x0000000902097207 */ /* 0x040fe20004000000 */
[----:B------:R-:W-:Y:S01]  /*1f40*/  IMAD R35, R35, R16, RZ ;  /* 0x0000001023237224 */ /* 0x000fe200078e02ff */
[C---:B------:R-:W-:Y:S01]  /*1f50*/  SEL R10, R2.reuse, R10, !P0 ;  /* 0x0000000a020a7207 */ /* 0x040fe20004000000 */
[----:B------:R-:W0:Y:S01]  /*1f60*/  LDC.64 R18, c[0x0][0x380] ;  /* 0x0000e000ff127b82 */ /* 0x000e220000000a00 */
[C---:B------:R-:W-:Y:S01]  /*1f70*/  SEL R11, R2.reuse, R11, !P0 ;  /* 0x0000000b020b7207 */ /* 0x040fe20004000000 */
[-C--:B------:R-:W-:Y:S01]  /*1f80*/  IMAD R24, R9, R16.reuse, RZ ;  /* 0x0000001009187224 */ /* 0x080fe200078e02ff */
[----:B------:R-:W-:Y:S01]  /*1f90*/  SEL R13, R2, R13, !P0 ;  /* 0x0000000d020d7207 */ /* 0x000fe20004000000 */
[-C--:B------:R-:W-:Y:S01]  /*1fa0*/  IMAD R69, R10, R16.reuse, RZ ;  /* 0x000000100a457224 */ /* 0x080fe200078e02ff */
[C---:B------:R-:W-:Y:S01]  /*1fb0*/  SEL R21, R2.reuse, R21, !P0 ;  /* 0x0000001502157207 */ /* 0x040fe20004000000 */
        /* <DEDUP_REMOVED lines=35> */
[----:B------:R-:W-:Y:S01]  /*21f0*/  SEL R2, R2, R63, !P0 ;  /* 0x0000003f02027207 */ /* 0x000fe20004000000 */
[-C--:B------:R-:W-:Y:S01]  /*2200*/  IMAD R59, R59, R16.reuse, RZ ;  /* 0x000000103b3b7224 */ /* 0x080fe200078e02ff */
[-C--:B------:R-:W-:Y:S01]  /*2210*/  LEA.HI.X.SX32 R7, R5, R87.reuse, 0x1, P3 ;  /* 0x0000005705077211 */ /* 0x080fe200018f0eff */
[-C--:B------:R-:W-:Y:S01]  /*2220*/  IMAD R61, R61, R16.reuse, RZ ;  /* 0x000000103d3d7224 */ /* 0x080fe200078e02ff */
[----:B------:R-:W-:Y:S01]  /*2230*/  LEA.HI.X.SX32 R5, R22, R87, 0x1, P2 ;  /* 0x0000005716057211 */ /* 0x000fe200010f0eff */
[----:B------:R-:W-:Y:S01]  /*2240*/  IMAD R16, R2, R16, RZ ;  /* 0x0000001002107224 */ /* 0x000fe200078e02ff */
[-C--:B------:R-:W-:Y:S01]  /*2250*/  LEA R120, P3, R121, R86.reuse, 0x1 ;  /* 0x0000005679787211 */ /* 0x080fe200078608ff */
[----:B---3--:R-:W-:Y:S01]  /*2260*/  IMAD R13, R0, UR5, RZ ;  /* 0x00000005000d7c24 */ /* 0x008fe2000f8e02ff */
[-C--:B------:R-:W-:Y:S01]  /*2270*/  LEA R118, P2, R119, R86.reuse, 0x1 ;  /* 0x0000005677767211 */ /* 0x080fe200078408ff */
[----:B------:R-:W1:Y:S01]  /*2280*/  LDCU UR5, c[0x0][0x3a0] ;  /* 0x00007400ff0577ac */ /* 0x000e620008000800 */
[----:B------:R-:W-:-:S02]  /*2290*/  LEA R10, P5, R3, R86, 0x1 ;  /* 0x00000056030a7211 */ /* 0x000fc400078a08ff */
[-C--:B------:R-:W-:Y:S02]  /*22a0*/  LEA R8, P4, R20, R86.reuse, 0x1 ;  /* 0x0000005614087211 */ /* 0x080fe400078808ff */
[-C--:B------:R-:W-:Y:S02]  /*22b0*/  LEA R2, P1, R23, R86.reuse, 0x1 ;  /* 0x0000005617027211 */ /* 0x080fe400078208ff */
[-C--:B------:R-:W-:Y:S02]  /*22c0*/  LEA.HI.X.SX32 R121, R121, R87.reuse, 0x1, P3 ;  /* 0x0000005779797211 */ /* 0x080fe400018f0eff */
[----:B------:R-:W-:Y:S02]  /*22d0*/  LEA.HI.X.SX32 R119, R119, R87, 0x1, P2 ;  /* 0x0000005777777211 */ /* 0x000fe400010f0eff */
[-C--:B------:R-:W-:Y:S02]  /*22e0*/  LEA R98, P3, R33, R86.reuse, 0x1 ;  /* 0x0000005621627211 */ /* 0x080fe400078608ff */
[----:B------:R-:W-:-:S02]  /*22f0*/  LEA R100, P2, R35, R86, 0x1 ;  /* 0x0000005623647211 */ /* 0x000fc400078408ff */
[-C--:B------:R-:W-:Y:S02]  /*2300*/  LEA.HI.X.SX32 R11, R3, R87.reuse, 0x1, P5 ;  /* 0x00000057030b7211 */ /* 0x080fe400028f0eff */
[----:B------:R-:W-:Y:S02]  /*2310*/  LEA.HI.X.SX32 R9, R20, R87, 0x1, P4 ;  /* 0x0000005714097211 */ /* 0x000fe400020f0eff */
[-C--:B------:R-:W-:Y:S02]  /*2320*/  LEA R0, P0, R24, R86.reuse, 0x1 ;  /* 0x0000005618007211 */ /* 0x080fe400078008ff */
[-C--:B------:R-:W-:Y:S02]  /*2330*/  LEA R104, P6, R69, R86.reuse, 0x1 ;  /* 0x0000005645687211 */ /* 0x080fe400078c08ff */
[-C--:B------:R-:W-:Y:S02]  /*2340*/  LEA R122, P5, R105, R86.reuse, 0x1 ;  /* 0x00000056697a7211 */ /* 0x080fe400078a08ff */
[----:B------:R-:W-:-:S02]  /*2350*/  LEA R106, P4, R107, R86, 0x1 ;  /* 0x000000566b6a7211 */ /* 0x000fc400078808ff */
[-C--:B------:R-:W-:Y:S02]  /*2360*/  LEA.HI.X.SX32 R3, R23, R87.reuse, 0x1, P1 ;  /* 0x0000005717037211 */ /* 0x080fe400008f0eff */
[----:B------:R-:W-:Y:S02]  /*2370*/  LEA R116, P1, R21, R86, 0x1 ;  /* 0x0000005615747211 */ /* 0x000fe400078208ff */
[-C--:B------:R-:W-:Y:S02]  /*2380*/  LEA.HI.X.SX32 R99, R33, R87.reuse, 0x1, P3 ;  /* 0x0000005721637211 */ /* 0x080fe400018f0eff */
[-C--:B------:R-:W-:Y:S01]  /*2390*/  LEA.HI.X.SX32 R101, R35, R87.reuse, 0x1, P2 ;  /* 0x0000005723657211 */ /* 0x080fe200010f0eff */
[----:B------:R-:W2:Y:S01]  /*23a0*/  LDC R33, c[0x0][0x3a8] ;  /* 0x0000ea00ff217b82 */ /* 0x000ea20000000800 */
[-C--:B------:R-:W-:Y:S02]  /*23b0*/  LEA.HI.X.SX32 R17, R24, R87.reuse, 0x1, P0 ;  /* 0x0000005718117211 */ /* 0x080fe400000f0eff */
[----:B------:R-:W-:-:S02]  /*23c0*/  LEA.HI.X.SX32 R69, R69, R87, 0x1, P6 ;  /* 0x0000005745457211 */ /* 0x000fc400030f0eff */
[-C--:B------:R-:W-:Y:S02]  /*23d0*/  LEA.HI.X.SX32 R105, R105, R87.reuse, 0x1, P5 ;  /* 0x0000005769697211 */ /* 0x080fe400028f0eff */
[----:B------:R-:W-:Y:S01]  /*23e0*/  LEA.HI.X.SX32 R107, R107, R87, 0x1, P4 ;  /* 0x000000576b6b7211 */ /* 0x000fe200020f0eff */
[----:B------:R-:W3:Y:S01]  /*23f0*/  LDC R35, c[0x0][0x3ac] ;  /* 0x0000eb00ff237b82 */ /* 0x000ee20000000800 */
[-C--:B------:R-:W-:Y:S02]  /*2400*/  LEA R112, P0, R25, R86.reuse, 0x1 ;  /* 0x0000005619707211 */ /* 0x080fe400078008ff */
[-C--:B------:R-:W-:Y:S02]  /*2410*/  LEA R114, P6, R27, R86.reuse, 0x1 ;  /* 0x000000561b727211 */ /* 0x080fe400078c08ff */
[-C--:B------:R-:W-:Y:S02]  /*2420*/  LEA R108, P5, R29, R86.reuse, 0x1 ;  /* 0x000000561d6c7211 */ /* 0x080fe400078a08ff */
[----:B------:R-:W-:-:S02]  /*2430*/  LEA R110, P4, R31, R86, 0x1 ;  /* 0x000000561f6e7211 */ /* 0x000fc400078808ff */
[-C--:B------:R-:W-:Y:S02]  /*2440*/  LEA.HI.X.SX32 R117, R21, R87.reuse, 0x1, P1 ;  /* 0x0000005715757211 */ /* 0x080fe400008f0eff */
[----:B------:R-:W-:Y:S02]  /*2450*/  LEA R102, P1, R37, R86, 0x1 ;  /* 0x0000005625667211 */ /* 0x000fe400078208ff */
[-C--:B------:R-:W-:Y:S02]  /*2460*/  LEA.HI.X.SX32 R113, R25, R87.reuse, 0x1, P0 ;  /* 0x0000005719717211 */ /* 0x080fe400000f0eff */
[-C--:B------:R-:W-:Y:S02]  /*2470*/  LEA.HI.X.SX32 R115, R27, R87.reuse, 0x1, P6 ;  /* 0x000000571b737211 */ /* 0x080fe400030f0eff */
[-C--:B------:R-:W-:Y:S02]  /*2480*/  LEA.HI.X.SX32 R109, R29, R87.reuse, 0x1, P5 ;  /* 0x000000571d6d7211 */ /* 0x080fe400028f0eff */
[----:B------:R-:W-:-:S02]  /*2490*/  LEA.HI.X.SX32 R111, R31, R87, 0x1, P4 ;  /* 0x000000571f6f7211 */ /* 0x000fc400020f0eff */
[-C--:B------:R-:W-:Y:S02]  /*24a0*/  LEA R94, P0, R39, R86.reuse, 0x1 ;  /* 0x00000056275e7211 */ /* 0x080fe400078008ff */
[-C--:B------:R-:W-:Y:S02]  /*24b0*/  LEA R96, P6, R41, R86.reuse, 0x1 ;  /* 0x0000005629607211 */ /* 0x080fe400078c08ff */
[-C--:B------:R-:W-:Y:S02]  /*24c0*/  LEA R90, P5, R43, R86.reuse, 0x1 ;  /* 0x000000562b5a7211 */ /* 0x080fe400078a08ff */
[-C--:B------:R-:W-:Y:S02]  /*24d0*/  LEA R92, P4, R45, R86.reuse, 0x1 ;  /* 0x000000562d5c7211 */ /* 0x080fe400078808ff */
[----:B------:R-:W-:Y:S02]  /*24e0*/  LEA R88, P3, R47, R86, 0x1 ;  /* 0x000000562f587211 */ /* 0x000fe400078608ff */
[----:B------:R-:W-:-:S02]  /*24f0*/  LEA.HI.X.SX32 R103, R37, R87, 0x1, P1 ;  /* 0x0000005725677211 */ /* 0x000fc400008f0eff */
[-C--:B------:R-:W-:Y:S02]  /*2500*/  LEA R72, P2, R49, R86.reuse, 0x1 ;  /* 0x0000005631487211 */ /* 0x080fe400078408ff */
[----:B------:R-:W-:Y:S02]  /*2510*/  LEA R76, P1, R51, R86, 0x1 ;  /* 0x00000056334c7211 */ /* 0x000fe400078208ff */
[-C--:B------:R-:W-:Y:S02]  /*2520*/  LEA.HI.X.SX32 R95, R39, R87.reuse, 0x1, P0 ;  /* 0x00000057275f7211 */ /* 0x080fe400000f0eff */
[-C--:B------:R-:W-:Y:S02]  /*2530*/  LEA.HI.X.SX32 R97, R41, R87.reuse, 0x1, P6 ;  /* 0x0000005729617211 */ /* 0x080fe400030f0eff */
[-C--:B------:R-:W-:Y:S02]  /*2540*/  LEA.HI.X.SX32 R91, R43, R87.reuse, 0x1, P5 ;  /* 0x000000572b5b7211 */ /* 0x080fe400028f0eff */
[----:B------:R-:W-:-:S02]  /*2550*/  LEA.HI.X.SX32 R93, R45, R87, 0x1, P4 ;  /* 0x000000572d5d7211 */ /* 0x000fc400020f0eff */
[----:B------:R-:W-:Y:S02]  /*2560*/  LEA.HI.X.SX32 R89, R47, R87, 0x1, P3 ;  /* 0x000000572f597211 */ /* 0x000fe400018f0eff */
[-C--:B------:R-:W-:Y:S02]  /*2570*/  LEA R78, P0, R53, R86.reuse, 0x1 ;  /* 0x00000056354e7211 */ /* 0x080fe400078008ff */
[-C--:B------:R-:W-:Y:S02]  /*2580*/  LEA R82, P6, R55, R86.reuse, 0x1 ;  /* 0x0000005637527211 */ /* 0x080fe400078c08ff */
[-C--:B------:R-:W-:Y:S02]  /*2590*/  LEA R70, P5, R57, R86.reuse, 0x1 ;  /* 0x0000005639467211 */ /* 0x080fe400078a08ff */
[-C--:B------:R-:W-:Y:S02]  /*25a0*/  LEA R84, P4, R59, R86.reuse, 0x1 ;  /* 0x000000563b547211 */ /* 0x080fe400078808ff */
[----:B------:R-:W-:-:S02]  /*25b0*/  LEA R74, P3, R61, R86, 0x1 ;  /* 0x000000563d4a7211 */ /* 0x000fc400078608ff */
[-C--:B------:R-:W-:Y:S02]  /*25c0*/  LEA.HI.X.SX32 R73, R49, R87.reuse, 0x1, P2 ;  /* 0x0000005731497211 */ /* 0x080fe400010f0eff */
[----:B------:R-:W-:Y:S02]  /*25d0*/  CS2R R48, SRZ ;  /* 0x0000000000307805 */ /* 0x000fe4000001ff00 */
[----:B------:R-:W-:Y:S02]  /*25e0*/  LEA.HI.X.SX32 R77, R51, R87, 0x1, P1 ;  /* 0x00000057334d7211 */ /* 0x000fe400008f0eff */
[----:B------:R-:W-:Y:S02]  /*25f0*/  CS2R R50, SRZ ;  /* 0x0000000000327805 */ /* 0x000fe4000001ff00 */
[----:B------:R-:W-:Y:S02]  /*2600*/  LEA R86, P2, R16, R86, 0x1 ;  /* 0x0000005610567211 */ /* 0x000fe400078408ff */
[----:B0-----:R-:W-:-:S02]  /*2610*/  LEA R80, P1, R13, R18, 0x1 ;  /* 0x000000120d507211 */ /* 0x001fc400078208ff */
[-C--:B------:R-:W-:Y:S02]  /*2620*/  LEA.HI.X.SX32 R79, R53, R87.reuse, 0x1, P0 ;  /* 0x00000057354f7211 */ /* 0x080fe400000f0eff */
[-C--:B------:R-:W-:Y:S02]  /*2630*/  LEA.HI.X.SX32 R83, R55, R87.reuse, 0x1, P6 ;  /* 0x0000005737537211 */ /* 0x080fe400030f0eff */
[-C--:B------:R-:W-:Y:S02]  /*2640*/  LEA.HI.X.SX32 R71, R57, R87.reuse, 0x1, P5 ;  /* 0x0000005739477211 */ /* 0x080fe400028f0eff */
[-C--:B------:R-:W-:Y:S02]  /*2650*/  LEA.HI.X.SX32 R85, R59, R87.reuse, 0x1, P4 ;  /* 0x000000573b557211 */ /* 0x080fe400020f0eff */
[-C--:B------:R-:W-:Y:S02]  /*2660*/  LEA.HI.X.SX32 R75, R61, R87.reuse, 0x1, P3 ;  /* 0x000000573d4b7211 */ /* 0x080fe400018f0eff */
[----:B------:R-:W-:-:S02]  /*2670*/  LEA.HI.X.SX32 R87, R16, R87, 0x1, P2 ;  /* 0x0000005710577211 */ /* 0x000fc400010f0eff */
[----:B------:R-:W-:Y:S01]  /*2680*/  LEA.HI.X.SX32 R81, R13, R19, 0x1, P1 ;  /* 0x000000130d517211 */ /* 0x000fe200008f0eff */
[----:B------:R-:W-:Y:S01]  /*2690*/  IMAD.SHL.U32 R13, R15, 0x2, RZ ;  /* 0x000000020f0d7824 */ /* 0x000fe200078e00ff */
[C---:B------:R-:W-:Y:S02]  /*26a0*/  LOP3.LUT R16, R30.reuse, 0x38, RZ, 0xfc, !PT ;  /* 0x000000381e107812 */ /* 0x040fe400078efcff */
[C---:B------:R-:W-:Y:S02]  /*26b0*/  LOP3.LUT R18, R30.reuse, 0x34, RZ, 0xfc, !PT ;  /* 0x000000341e127812 */ /* 0x040fe400078efcff */
[----:B------:R-:W-:Y:S01]  /*26c0*/  LOP3.LUT R19, R30, 0x30, RZ, 0xfc, !PT ;  /* 0x000000301e137812 */ /* 0x000fe200078efcff */
[-C--:B--2---:R-:W-:Y:S01]  /*26d0*/  IMAD R16, R16, R33.reuse, RZ ;  /* 0x0000002110107224 */ /* 0x084fe200078e02ff */
[----:B------:R-:W-:Y:S01]  /*26e0*/  LOP3.LUT R20, R30, 0x2c, RZ, 0xfc, !PT ;  /* 0x0000002c1e147812 */ /* 0x000fe200078efcff */
[-C--:B------:R-:W-:Y:S01]  /*26f0*/  IMAD R18, R18, R33.reuse, RZ ;  /* 0x0000002112127224 */ /* 0x080fe200078e02ff */
[C---:B------:R-:W-:Y:S01]  /*2700*/  LOP3.LUT R21, R30.reuse, 0x28, RZ, 0xfc, !PT ;  /* 0x000000281e157812 */ /* 0x040fe200078efcff */
[-C--:B------:R-:W-:Y:S01]  /*2710*/  IMAD R19, R19, R33.reuse, RZ ;  /* 0x0000002113137224 */ /* 0x080fe200078e02ff */
        /* <DEDUP_REMOVED lines=18> */
[----:B------:R-:W-:Y:S01]  /*2840*/  LEA.HI R32, R15, 0x3c, RZ, 0x1c ;  /* 0x0000003c0f207811 */ /* 0x000fe200078fe0ff */
[-C--:B------:R-:W-:Y:S01]  /*2850*/  IMAD R29, R29, R33.reuse, RZ ;  /* 0x000000211d1d7224 */ /* 0x080fe200078e02ff */
[----:B------:R-:W-:Y:S01]  /*2860*/  LOP3.LUT R34, R15, 0x3f, RZ, 0xc0, !PT ;  /* 0x0000003f0f227812 */ /* 0x000fe200078ec0ff */
[-C--:B------:R-:W-:Y:S01]  /*2870*/  IMAD R30, R30, R33.reuse, RZ ;  /* 0x000000211e1e7224 */ /* 0x080fe200078e02ff */
[----:B------:R-:W-:Y:S01]  /*2880*/  SHF.R.S32.HI R68, RZ, 0x6, R68 ;  /* 0x00000006ff447819 */ /* 0x000fe20000011444 */
[----:B------:R-:W-:-:S02]  /*2890*/  IMAD R31, R31, R33, RZ ;  /* 0x000000211f1f7224 */ /* 0x000fc400078e02ff */
[----:B------:R-:W-:Y:S02]  /*28a0*/  IMAD R32, R32, R33, RZ ;  /* 0x0000002120207224 */ /* 0x000fe400078e02ff */
[----:B---3--:R-:W-:Y:S02]  /*28b0*/  IMAD R34, R34, R35, RZ ;  /* 0x0000002322227224 */ /* 0x008fe400078e02ff */
[----:B------:R-:W-:Y:S02]  /*28c0*/  IMAD.SHL.U32 R33, R33, 0x40, RZ ;  /* 0x0000004021217824 */ /* 0x000fe400078e00ff */
[----:B-1----:R-:W-:-:S07]  /*28d0*/  IMAD.SHL.U32 R35, R35, 0x40, RZ ;  /* 0x0000004023237824 */ /* 0x002fce00078e00ff */
.L_x_1:
[----:B------:R-:W-:Y:S01]  /*28e0*/  SHF.R.U32.HI R46, RZ, 0x4, R15 ;  /* 0x00000004ff2e7819 */ /* 0x000fe2000001160f */
[--C-:B------:R-:W-:Y:S01]  /*28f0*/  IMAD.WIDE R40, R32, 0x2, R80.reuse ;  /* 0x0000000220287825 */ /* 0x100fe200078e0250 */
[----:B------:R-:W-:Y:S02]  /*2900*/  LEA.HI R36, R15, 0x3c, RZ, 0x1c ;  /* 0x0000003c0f247811 */ /* 0x000fe400078fe0ff */
[----:B------:R-:W-:Y:S01]  /*2910*/  SGXT.U32 R46, R46, 0x2 ;  /* 0x000000022e2e781a */ /* 0x000fe20000000000 */
[----:B------:R-:W-:Y:S01]  /*2920*/  IMAD.WIDE R38, R30, 0x2, R80 ;  /* 0x000000021e267825 */ /* 0x000fe200078e0250 */
[----:B------:R-:W-:Y:S02]  /*2930*/  ISETP.GE.AND P1, PT, R36, UR5, PT ;  /* 0x0000000524007c0c */ /* 0x000fe4000bf26270 */
[C---:B------:R-:W-:Y:S02]  /*2940*/  LOP3.LUT R42, R46.reuse, 0x4, RZ, 0xfc, !PT ;  /* 0x000000042e2a7812 */ /* 0x040fe400078efcff */
[----:B------:R-:W-:-:S02]  /*2950*/  ISETP.GE.AND P0, PT, R46, UR5, PT ;  /* 0x000000052e007c0c */ /* 0x000fc4000bf06270 */
[----:B------:R-:W-:Y:S02]  /*2960*/  ISETP.GE.AND P2, PT, R42, UR5, PT ;  /* 0x000000052a007c0c */ /* 0x000fe4000bf46270 */
[----:B------:R-:W-:Y:S02]  /*2970*/  PRMT R134, RZ, 0x7610, R134 ;  /* 0x00007610ff867816 */ /* 0x000fe40000000086 */
[C---:B------:R-:W-:Y:S02]  /*2980*/  LOP3.LUT R36, R46.reuse, 0x8, RZ, 0xfc, !PT ;  /* 0x000000082e247812 */ /* 0x040fe400078efcff */
[----:B------:R-:W-:Y:S02]  /*2990*/  LOP3.LUT R37, R46, 0xc, RZ, 0xfc, !PT ;  /* 0x0000000c2e257812 */ /* 0x000fe400078efcff */
[----:B------:R-:W-:Y:S01]  /*29a0*/  PRMT R54, RZ, 0x7610, R54 ;  /* 0x00007610ff367816 */ /* 0x000fe20000000036 */
[----:B------:R0:W2:Y:S01]  /*29b0*/  @!P1 LDG.E.U16 R134, desc[UR6][R40.64] ;  /* 0x0000000628869981 */ /* 0x0000a2000c1e1500 */
[----:B------:R-:W-:-:S02]  /*29c0*/  ISETP.GE.AND P3, PT, R36, UR5, PT ;  /* 0x0000000524007c0c */ /* 0x000fc4000bf66270 */
[----:B------:R-:W-:Y:S01]  /*29d0*/  ISETP.GE.AND P4, PT, R37, UR5, PT ;  /* 0x0000000525007c0c */ /* 0x000fe2000bf86270 */
[----:B------:R-:W-:Y:S01]  /*29e0*/  IMAD.WIDE R36, R31, 0x2, R80 ;  /* 0x000000021f247825 */ /* 0x000fe200078e0250 */
[----:B------:R-:W-:Y:S01]  /*29f0*/  PRMT R141, RZ, 0x7610, R141 ;  /* 0x00007610ff8d7816 */ /* 0x000fe2000000008d */
[----:B------:R1:W3:Y:S01]  /*2a00*/  @!P0 LDG.E.U16 R54, desc[UR6][R38.64] ;  /* 0x0000000626368981 */ /* 0x0002e2000c1e1500 */
[C---:B------:R-:W-:Y:S02]  /*2a10*/  LOP3.LUT R42, R46.reuse, 0x10, RZ, 0xfc, !PT ;  /* 0x000000102e2a7812 */ /* 0x040fe400078efcff */
[C---:B------:R-:W-:Y:S02]  /*2a20*/  LOP3.LUT R43, R46.reuse, 0x14, RZ, 0xfc, !PT ;  /* 0x000000142e2b7812 */ /* 0x040fe400078efcff */
[C---:B0-----:R-:W-:Y:S01]  /*2a30*/  LOP3.LUT R40, R46.reuse, 0x18, RZ, 0xfc, !PT ;  /* 0x000000182e287812 */ /* 0x041fe200078efcff */
[----:B------:R-:W4:Y:S01]  /*2a40*/  @!P2 LDG.E.U16 R141, desc[UR6][R36.64] ;  /* 0x00000006248da981 */ /* 0x000f22000c1e1500 */
[----:B------:R-:W-:-:S02]  /*2a50*/  LOP3.LUT R41, R46, 0x1c, RZ, 0xfc, !PT ;  /* 0x0000001c2e297812 */ /* 0x000fc400078efcff */
[----:B------:R-:W-:Y:S01]  /*2a60*/  ISETP.GE.AND P5, PT, R42, UR5, PT ;  /* 0x000000052a007c0c */ /* 0x000fe2000bfa6270 */
[--C-:B-1----:R-:W-:Y:S01]  /*2a70*/  IMAD.WIDE R38, R29, 0x2, R80.reuse ;  /* 0x000000021d267825 */ /* 0x102fe200078e0250 */
[----:B------:R-:W-:Y:S02]  /*2a80*/  ISETP.GE.AND P0, PT, R43, UR5, PT ;  /* 0x000000052b007c0c */ /* 0x000fe4000bf06270 */
[----:B------:R-:W-:Y:S01]  /*2a90*/  ISETP.GE.AND P1, PT, R40, UR5, PT ;  /* 0x0000000528007c0c */ /* 0x000fe2000bf26270 */
[----:B------:R-:W-:Y:S01]  /*2aa0*/  IMAD.WIDE R42, R28, 0x2, R80 ;  /* 0x000000021c2a7825 */ /* 0x000fe200078e0250 */
[----:B------:R-:W-:Y:S02]  /*2ab0*/  PRMT R47, RZ, 0x7610, R47 ;  /* 0x00007610ff2f7816 */ /* 0x000fe4000000002f */
[----:B------:R-:W-:Y:S02]  /*2ac0*/  PRMT R140, RZ, 0x7610, R140 ;  /* 0x00007610ff8c7816 */ /* 0x000fe4000000008c */
[----:B------:R-:W-:-:S02]  /*2ad0*/  ISETP.GE.AND P2, PT, R41, UR5, PT ;  /* 0x0000000529007c0c */ /* 0x000fc4000bf46270 */
[C---:B------:R-:W-:Y:S01]  /*2ae0*/  LOP3.LUT R40, R46.reuse, 0x20, RZ, 0xfc, !PT ;  /* 0x000000202e287812 */ /* 0x040fe200078efcff */
[----:B------:R0:W5:Y:S01]  /*2af0*/  @!P3 LDG.E.U16 R47, desc[UR6][R38.64] ;  /* 0x00000006262fb981 */ /* 0x000162000c1e1500 */
[----:B------:R-:W-:Y:S02]  /*2b00*/  LOP3.LUT R41, R46, 0x24, RZ, 0xfc, !PT ;  /* 0x000000242e297812 */ /* 0x000fe400078efcff */
[----:B------:R-:W-:Y:S01]  /*2b10*/  ISETP.GE.AND P3, PT, R40, UR5, PT ;  /* 0x0000000528007c0c */ /* 0x000fe2000bf66270 */
[----:B------:R1:W2:Y:S01]  /*2b20*/  @!P4 LDG.E.U16 R140, desc[UR6][R42.64] ;  /* 0x000000062a8cc981 */ /* 0x0002a2000c1e1500 */
[----:B------:R-:W-:Y:S01]  /*2b30*/  ISETP.GE.AND P4, PT, R41, UR5, PT ;  /* 0x0000000529007c0c */ /* 0x000fe2000bf86270 */
[----:B------:R-:W-:Y:S01]  /*2b40*/  IMAD.WIDE R40, R25, 0x2, R80 ;  /* 0x0000000219287825 */ /* 0x000fe200078e0250 */
[----:B------:R-:W-:Y:S02]  /*2b50*/  PRMT R59, RZ, 0x7610, R59 ;  /* 0x00007610ff3b7816 */ /* 0x000fe4000000003b */
[----:B------:R-:W-:Y:S01]  /*2b60*/  PRMT R57, RZ, 0x7610, R57 ;  /* 0x00007610ff397816 */ /* 0x000fe20000000039 */
[----:B------:R-:W-:Y:S01]  /*2b70*/  IMAD.WIDE R44, R27, 0x2, R80 ;  /* 0x000000021b2c7825 */ /* 0x000fe200078e0250 */
[----:B0-----:R-:W-:-:S02]  /*2b80*/  LOP3.LUT R38, R46, 0x30, RZ, 0xfc, !PT ;  /* 0x000000302e267812 */ /* 0x001fc400078efcff */
[----:B------:R-:W-:Y:S01]  /*2b90*/  LOP3.LUT R52, R46, 0x28, RZ, 0xfc, !PT ;  /* 0x000000282e347812 */ /* 0x000fe200078efcff */
[----:B------:R-:W2:Y:S01]  /*2ba0*/  @!P1 LDG.E.U16 R59, desc[UR6][R40.64] ;  /* 0x00000006283b9981 */ /* 0x000ea2000c1e1500 */
[----:B------:R-:W-:Y:S01]  /*2bb0*/  PRMT R137, RZ, 0x7610, R137 ;  /* 0x00007610ff897816 */ /* 0x000fe20000000089 */
[----:B------:R-:W-:Y:S01]  /*2bc0*/  IMAD.WIDE R36, R26, 0x2, R80 ;  /* 0x000000021a247825 */ /* 0x000fe200078e0250 */
[----:B------:R-:W-:Y:S01]  /*2bd0*/  ISETP.GE.AND P1, PT, R38, UR5, PT ;  /* 0x0000000526007c0c */ /* 0x000fe2000bf26270 */
[----:B------:R0:W4:Y:S01]  /*2be0*/  @!P5 LDG.E.U16 R57, desc[UR6][R44.64] ;  /* 0x000000062c39d981 */ /* 0x000122000c1e1500 */
[----:B------:R-:W-:Y:S01]  /*2bf0*/  PRMT R139, RZ, 0x7610, R139 ;  /* 0x00007610ff8b7816 */ /* 0x000fe2000000008b */
[----:B------:R-:W-:Y:S01]  /*2c00*/  IMAD.WIDE R38, R24, 0x2, R80 ;  /* 0x0000000218267825 */ /* 0x000fe200078e0250 */
[----:B------:R-:W-:Y:S01]  /*2c10*/  PRMT R135, RZ, 0x7610, R135 ;  /* 0x00007610ff877816 */ /* 0x000fe20000000087 */
[----:B------:R0:W4:Y:S01]  /*2c20*/  @!P0 LDG.E.U16 R137, desc[UR6][R36.64] ;  /* 0x0000000624898981 */ /* 0x000122000c1e1500 */
[----:B------:R-:W-:-:S02]  /*2c30*/  ISETP.GE.AND P5, PT, R52, UR5, PT ;  /* 0x0000000534007c0c */ /* 0x000fc4000bfa6270 */
[C---:B------:R-:W-:Y:S01]  /*2c40*/  LOP3.LUT R53, R46.reuse, 0x2c, RZ, 0xfc, !PT ;  /* 0x0000002c2e357812 */ /* 0x040fe200078efcff */
[----:B------:R0:W4:Y:S01]  /*2c50*/  @!P2 LDG.E.U16 R139, desc[UR6][R38.64] ;  /* 0x00000006268ba981 */ /* 0x000122000c1e1500 */
[C---:B-1----:R-:W-:Y:S01]  /*2c60*/  LOP3.LUT R42, R46.reuse, 0x34, RZ, 0xfc, !PT ;  /* 0x000000342e2a7812 */ /* 0x042fe200078efcff */
[--C-:B0-----:R-:W-:Y:S01]  /*2c70*/  IMAD.WIDE R44, R23, 0x2, R80.reuse ;  /* 0x00000002172c7825 */ /* 0x101fe200078e0250 */
[----:B------:R-:W-:Y:S02]  /*2c80*/  LOP3.LUT R46, R46, 0x38, RZ, 0xfc, !PT ;  /* 0x000000382e2e7812 */ /* 0x000fe400078efcff */
[----:B------:R-:W-:Y:S02]  /*2c90*/  ISETP.GE.AND P0, PT, R53, UR5, PT ;  /* 0x0000000535007c0c */ /* 0x000fe4000bf06270 */
[----:B------:R-:W4:Y:S01]  /*2ca0*/  @!P3 LDG.E.U16 R135, desc[UR6][R44.64] ;  /* 0x000000062c87b981 */ /* 0x000f22000c1e1500 */
[----:B------:R-:W-:Y:S02]  /*2cb0*/  ISETP.GE.AND P2, PT, R42, UR5, PT ;  /* 0x000000052a007c0c */ /* 0x000fe4000bf46270 */
[----:B------:R-:W-:Y:S01]  /*2cc0*/  ISETP.GE.AND P3, PT, R46, UR5, PT ;  /* 0x000000052e007c0c */ /* 0x000fe2000bf66270 */
[----:B------:R-:W-:Y:S01]  /*2cd0*/  IMAD.WIDE R36, R21, 0x2, R80 ;  /* 0x0000000215247825 */ /* 0x000fe200078e0250 */
[----:B------:R-:W-:-:S02]  /*2ce0*/  PRMT R46, RZ, 0x7610, R46 ;  /* 0x00007610ff2e7816 */ /* 0x000fc4000000002e */
[----:B------:R-:W-:Y:S01]  /*2cf0*/  PRMT R138, RZ, 0x7610, R138 ;  /* 0x00007610ff8a7816 */ /* 0x000fe2000000008a */
[----:B------:R-:W-:Y:S01]  /*2d00*/  IMAD.WIDE R52, R22, 0x2, R80 ;  /* 0x0000000216347825 */ /* 0x000fe200078e0250 */
[----:B------:R-:W-:Y:S02]  /*2d10*/  PRMT R60, RZ, 0x7610, R60 ;  /* 0x00007610ff3c7816 */ /* 0x000fe4000000003c */
[----:B------:R-:W-:Y:S01]  /*2d20*/  PRMT R55, RZ, 0x7610, R55 ;  /* 0x00007610ff377816 */ /* 0x000fe20000000037 */
[----:B------:R0:W4:Y:S01]  /*2d30*/  @!P5 LDG.E.U16 R46, desc[UR6][R36.64] ;  /* 0x00000006242ed981 */ /* 0x000122000c1e1500 */
[----:B------:R-:W-:Y:S01]  /*2d40*/  PRMT R136, RZ, 0x7610, R136 ;  /* 0x00007610ff887816 */ /* 0x000fe20000000088 */
[----:B------:R-:W-:Y:S01]  /*2d50*/  IMAD.WIDE R42, R20, 0x2, R80 ;  /* 0x00000002142a7825 */ /* 0x000fe200078e0250 */
[----:B------:R-:W-:Y:S01]  /*2d60*/  PRMT R56, RZ, 0x7610, R56 ;  /* 0x00007610ff387816 */ /* 0x000fe20000000038 */
[----:B------:R-:W4:Y:S02]  /*2d70*/  @!P4 LDG.E.U16 R138, desc[UR6][R52.64] ;  /* 0x00000006348ac981 */ /* 0x000f24000c1e1500 */
[----:B------:R-:W-:-:S02]  /*2d80*/  IMAD.WIDE R38, R19, 0x2, R80 ;  /* 0x0000000213267825 */ /* 0x000fc400078e0250 */
[----:B------:R1:W4:Y:S02]  /*2d90*/  @!P0 LDG.E.U16 R60, desc[UR6][R42.64] ;  /* 0x000000062a3c8981 */ /* 0x000324000c1e1500 */
[--C-:B------:R-:W-:Y:S02]  /*2da0*/  IMAD.WIDE R40, R18, 0x2, R80.reuse ;  /* 0x0000000212287825 */ /* 0x100fe400078e0250 */
[----:B------:R1:W4:Y:S02]  /*2db0*/  @!P1 LDG.E.U16 R55, desc[UR6][R38.64] ;  /* 0x0000000626379981 */ /* 0x000324000c1e1500 */
[----:B0-----:R-:W-:Y:S02]  /*2dc0*/  IMAD.WIDE R36, R16, 0x2, R80 ;  /* 0x0000000210247825 */ /* 0x001fe400078e0250 */
[----:B------:R0:W4:Y:S04]  /*2dd0*/  @!P2 LDG.E.U16 R136, desc[UR6][R40.64] ;  /* 0x000000062888a981 */ /* 0x000128000c1e1500 */
[----:B------:R0:W4:Y:S01]  /*2de0*/  @!P3 LDG.E.U16 R56, desc[UR6][R36.64] ;  /* 0x000000062438b981 */ /* 0x000122000c1e1500 */
[----:B------:R-:W-:-:S04]  /*2df0*/  LOP3.LUT R124, R15, 0x3f, RZ, 0xc0, !PT ;  /* 0x0000003f0f7c7812 */ /* 0x000fc800078ec0ff */
[----:B------:R-:W-:Y:S01]  /*2e00*/  ISETP.GE.AND P0, PT, R124, UR5, PT ;  /* 0x000000057c007c0c */ /* 0x000fe2000bf06270 */
[C---:B-1----:R-:W-:Y:S01]  /*2e10*/  IMAD.WIDE R42, R34.reuse, 0x2, R84 ;  /* 0x00000002222a7825 */ /* 0x042fe200078e0254 */
[----:B------:R-:W-:Y:S01]  /*2e20*/  PRMT R127, RZ, 0x7610, R127 ;  /* 0x00007610ff7f7816 */ /* 0x000fe2000000007f */
[----:B------:R-:W-:Y:S01]  /*2e30*/  BAR.SYNC.DEFER_BLOCKING 0x0 ;  /* 0x0000000000007b1d */ /* 0x000fe20000010000 */
[----:B------:R-:W-:Y:S01]  /*2e40*/  PRMT R131, RZ, 0x7610, R131 ;  /* 0x00007610ff837816 */ /* 0x000fe20000000083 */
[----:B------:R-:W-:Y:S01]  /*2e50*/  IMAD.WIDE R38, R34, 0x2, R86 ;  /* 0x0000000222267825 */ /* 0x000fe200078e0256 */
[----:B------:R-:W-:-:S03]  /*2e60*/  PRMT R132, RZ, 0x7610, R132 ;  /* 0x00007610ff847816 */ /* 0x000fc60000000084 */
[C---:B0-----:R-:W-:Y:S01]  /*2e70*/  IMAD.WIDE R40, R34.reuse, 0x2, R74 ;  /* 0x0000000222287825 */ /* 0x041fe200078e024a */
[----:B------:R-:W-:Y:S02]  /*2e80*/  PRMT R58, RZ, 0x7610, R58 ;  /* 0x00007610ff3a7816 */ /* 0x000fe4000000003a */
[----:B------:R-:W-:Y:S01]  /*2e90*/  PRMT R61, RZ, 0x7610, R61 ;  /* 0x00007610ff3d7816 */ /* 0x000fe2000000003d */
[C---:B------:R-:W-:Y:S01]  /*2ea0*/  IMAD.WIDE R36, R34.reuse, 0x2, R70 ;  /* 0x0000000222247825 */ /* 0x040fe200078e0246 */
[----:B------:R-:W-:Y:S02]  /*2eb0*/  PRMT R128, RZ, 0x7610, R128 ;  /* 0x00007610ff807816 */ /* 0x000fe40000000080 */
[----:B------:R-:W-:Y:S01]  /*2ec0*/  PRMT R62, RZ, 0x7610, R62 ;  /* 0x00007610ff3e7816 */ /* 0x000fe2000000003e */
[C---:B------:R-:W-:Y:S01]  /*2ed0*/  IMAD.WIDE R44, R34.reuse, 0x2, R72 ;  /* 0x00000002222c7825 */ /* 0x040fe200078e0248 */
[----:B------:R-:W-:Y:S02]  /*2ee0*/  PRMT R125, RZ, 0x7610, R125 ;  /* 0x00007610ff7d7816 */ /* 0x000fe4000000007d */
[----:B------:R-:W-:Y:S01]  /*2ef0*/  PRMT R63, RZ, 0x7610, R63 ;  /* 0x00007610ff3f7816 */ /* 0x000fe2000000003f */
[----:B------:R0:W4:Y:S04]  /*2f00*/  @!P0 LDG.E.U16 R127, desc[UR6][R42.64] ;  /* 0x000000062a7f8981 */ /* 0x000128000c1e1500 */
[----:B------:R1:W4:Y:S04]  /*2f10*/  @!P0 LDG.E.U16 R131, desc[UR6][R38.64] ;  /* 0x0000000626838981 */ /* 0x000328000c1e1500 */
[----:B------:R1:W4:Y:S01]  /*2f20*/  @!P0 LDG.E.U16 R132, desc[UR6][R40.64] ;  /* 0x0000000628848981 */ /* 0x000322000c1e1500 */
[----:B0-----:R-:W-:Y:S01]  /*2f30*/  IMAD.WIDE R42, R34, 0x2, R76 ;  /* 0x00000002222a7825 */ /* 0x001fe200078e024c */
[----:B------:R-:W-:-:S02]  /*2f40*/  PRMT R129, RZ, 0x7610, R129 ;  /* 0x00007610ff817816 */ /* 0x000fc40000000081 */
[----:B------:R0:W4:Y:S01]  /*2f50*/  @!P0 LDG.E.U16 R128, desc[UR6][R36.64] ;  /* 0x0000000624808981 */ /* 0x000122000c1e1500 */
[----:B-1----:R-:W-:-:S03]  /*2f60*/  IMAD.WIDE R38, R34, 0x2, R82 ;  /* 0x0000000222267825 */ /* 0x002fc600078e0252 */
[----:B------:R1:W4:Y:S01]  /*2f70*/  @!P0 LDG.E.U16 R58, desc[UR6][R42.64] ;  /* 0x000000062a3a8981 */ /* 0x000322000c1e1500 */
[C---:B------:R-:W-:Y:S01]  /*2f80*/  IMAD.WIDE R40, R34.reuse, 0x2, R78 ;  /* 0x0000000222287825 */ /* 0x040fe200078e024e */
[----:B------:R-:W-:Y:S02]  /*2f90*/  PRMT R133, RZ, 0x7610, R133 ;  /* 0x00007610ff857816 */ /* 0x000fe40000000085 */
[----:B------:R1:W4:Y:S01]  /*2fa0*/  @!P0 LDG.E.U16 R61, desc[UR6][R38.64] ;  /* 0x00000006263d8981 */ /* 0x000322000c1e1500 */
[----:B------:R-:W-:Y:S01]  /*2fb0*/  PRMT R130, RZ, 0x7610, R130 ;  /* 0x00007610ff827816 */ /* 0x000fe20000000082 */
[C---:B0-----:R-:W-:Y:S02]  /*2fc0*/  IMAD.WIDE R36, R34.reuse, 0x2, R88 ;  /* 0x0000000222247825 */ /* 0x041fe400078e0258 */
[----:B------:R0:W4:Y:S02]  /*2fd0*/  @!P0 LDG.E.U16 R62, desc[UR6][R40.64] ;  /* 0x00000006283e8981 */ /* 0x000124000c1e1500 */
[C---:B-1----:R-:W-:Y:S01]  /*2fe0*/  IMAD.WIDE R42, R34.reuse, 0x2, R96 ;  /* 0x00000002222a7825 */ /* 0x042fe200078e0260 */
[----:B------:R-:W-:Y:S01]  /*2ff0*/  PRMT R126, RZ, 0x7610, R126 ;  /* 0x00007610ff7e7816 */ /* 0x000fe2000000007e */
[----:B------:R1:W4:Y:S02]  /*3000*/  @!P0 LDG.E.U16 R125, desc[UR6][R44.64] ;  /* 0x000000062c7d8981 */ /* 0x000324000c1e1500 */
[C---:B------:R-:W-:Y:S01]  /*3010*/  IMAD.WIDE R38, R34.reuse, 0x2, R92 ;  /* 0x0000000222267825 */ /* 0x040fe200078e025c */
[----:B------:R-:W-:Y:S01]  /*3020*/  PRMT R146, RZ, 0x7610, R146 ;  /* 0x00007610ff927816 */ /* 0x000fe20000000092 */
[----:B------:R1:W4:Y:S02]  /*3030*/  @!P0 LDG.E.U16 R63, desc[UR6][R42.64] ;  /* 0x000000062a3f8981 */ /* 0x000324000c1e1500 */
[C---:B0-----:R-:W-:Y:S01]  /*3040*/  IMAD.WIDE R40, R34.reuse, 0x2, R90 ;  /* 0x0000000222287825 */ /* 0x041fe200078e025a */
[----:B------:R-:W-:Y:S01]  /*3050*/  PRMT R144, RZ, 0x7610, R144 ;  /* 0x00007610ff907816 */ /* 0x000fe20000000090 */
[----:B------:R0:W4:Y:S02]  /*3060*/  @!P0 LDG.E.U16 R129, desc[UR6][R38.64] ;  /* 0x0000000626818981 */ /* 0x000124000c1e1500 */
[C---:B-1----:R-:W-:Y:S01]  /*3070*/  IMAD.WIDE R44, R34.reuse, 0x2, R94 ;  /* 0x00000002222c7825 */ /* 0x042fe200078e025e */
[----:B------:R-:W-:Y:S01]  /*3080*/  PRMT R143, RZ, 0x7610, R143 ;  /* 0x00007610ff8f7816 */ /* 0x000fe2000000008f */
[----:B------:R1:W4:Y:S01]  /*3090*/  @!P0 LDG.E.U16 R133, desc[UR6][R36.64] ;  /* 0x0000000624858981 */ /* 0x000322000c1e1500 */
[----:B------:R-:W-:Y:S01]  /*30a0*/  PRMT R142, RZ, 0x7610, R142 ;  /* 0x00007610ff8e7816 */ /* 0x000fe2000000008e */
[----:B------:R-:W-:-:S02]  /*30b0*/  IMAD.WIDE R42, R34, 0x2, R110 ;  /* 0x00000002222a7825 */ /* 0x000fc400078e026e */
[----:B------:R1:W4:Y:S02]  /*30c0*/  @!P0 LDG.E.U16 R130, desc[UR6][R40.64] ;  /* 0x0000000628828981 */ /* 0x000324000c1e1500 */
[C---:B0-----:R-:W-:Y:S01]  /*30d0*/  IMAD.WIDE R38, R34.reuse, 0x2, R100 ;  /* 0x0000000222267825 */ /* 0x041fe200078e0264 */
[----:B------:R-:W-:Y:S01]  /*30e0*/  PRMT R145, RZ, 0x7610, R145 ;  /* 0x00007610ff917816 */ /* 0x000fe20000000091 */
[----:B------:R0:W4:Y:S02]  /*30f0*/  @!P0 LDG.E.U16 R126, desc[UR6][R44.64] ;  /* 0x000000062c7e8981 */ /* 0x000124000c1e1500 */
[C---:B-1----:R-:W-:Y:S01]  /*3100*/  IMAD.WIDE R36, R34.reuse, 0x2, R102 ;  /* 0x0000000222247825 */ /* 0x042fe200078e0266 */
[----:B------:R-:W-:Y:S01]  /*3110*/  PRMT R149, RZ, 0x7610, R149 ;  /* 0x00007610ff957816 */ /* 0x000fe20000000095 */
[----:B------:R1:W4:Y:S02]  /*3120*/  @!P0 LDG.E.U16 R146, desc[UR6][R42.64] ;  /* 0x000000062a928981 */ /* 0x000324000c1e1500 */
[----:B------:R-:W-:Y:S01]  /*3130*/  IMAD.WIDE R40, R34, 0x2, R98 ;  /* 0x0000000222287825 */ /* 0x000fe200078e0262 */
[----:B------:R-:W-:Y:S01]  /*3140*/  PRMT R148, RZ, 0x7610, R148 ;  /* 0x00007610ff947816 */ /* 0x000fe20000000094 */
[----:B------:R1:W4:Y:S02]  /*3150*/  @!P0 LDG.E.U16 R144, desc[UR6][R38.64] ;  /* 0x0000000626908981 */ /* 0x000324000c1e1500 */
[----:B------:R-:W-:-:S02]  /*3160*/  IMAD.MOV.U32 R52, RZ, RZ, R104 ;  /* 0x000000ffff347224 */ /* 0x000fc400078e0068 */
[--C-:B------:R-:W-:Y:S01]  /*3170*/  IMAD.MOV.U32 R53, RZ, RZ, R69.reuse ;  /* 0x000000ffff357224 */ /* 0x100fe200078e0045 */
[----:B------:R-:W-:Y:S01]  /*3180*/  PRMT R69, RZ, 0x7610, R69 ;  /* 0x00007610ff457816 */ /* 0x000fe20000000045 */
[C---:B0-----:R-:W-:Y:S01]  /*3190*/  IMAD.WIDE R44, R34.reuse, 0x2, R108 ;  /* 0x00000002222c7825 */ /* 0x041fe200078e026c */
[----:B------:R0:W4:Y:S01]  /*31a0*/  @!P0 LDG.E.U16 R143, desc[UR6][R36.64] ;  /* 0x00000006248f8981 */ /* 0x000122000c1e1500 */
[----:B------:R-:W-:Y:S02]  /*31b0*/  PRMT R150, RZ, 0x7610, R150 ;  /* 0x00007610ff967816 */ /* 0x000fe40000000096 */
[C---:B-1----:R-:W-:Y:S01]  /*31c0*/  IMAD.WIDE R42, R34.reuse, 0x2, R116 ;  /* 0x00000002222a7825 */ /* 0x042fe200078e0274 */
[----:B------:R1:W4:Y:S03]  /*31d0*/  @!P0 LDG.E.U16 R142, desc[UR6][R40.64] ;  /* 0x00000006288e8981 */ /* 0x000326000c1e1500 */
[----:B------:R-:W-:Y:S01]  /*31e0*/  IMAD.MOV.U32 R123, RZ, RZ, R105 ;  /* 0x000000ffff7b7224 */ /* 0x000fe200078e0069 */
[----:B------:R1:W4:Y:S01]  /*31f0*/  @!P0 LDG.E.U16 R145, desc[UR6][R44.64] ;  /* 0x000000062c918981 */ /* 0x000322000c1e1500 */
[----:B------:R-:W-:Y:S01]  /*3200*/  IMAD.WIDE R38, R34, 0x2, R114 ;  /* 0x0000000222267825 */ /* 0x000fe200078e0272 */
[----:B------:R-:W-:-:S02]  /*3210*/  PRMT R151, RZ, 0x7610, R151 ;  /* 0x00007610ff977816 */ /* 0x000fc40000000097 */
[----:B------:R1:W4:Y:S01]  /*3220*/  @!P0 LDG.E.U16 R69, desc[UR6][R42.64] ;  /* 0x000000062a458981 */ /* 0x000322000c1e1500 */
[C---:B0-----:R-:W-:Y:S01]  /*3230*/  IMAD.WIDE R36, R34.reuse, 0x2, R52 ;  /* 0x0000000222247825 */ /* 0x041fe200078e0234 */
[----:B------:R-:W-:Y:S02]  /*3240*/  PRMT R153, RZ, 0x7610, R153 ;  /* 0x00007610ff997816 */ /* 0x000fe40000000099 */
[----:B------:R0:W4:Y:S01]  /*3250*/  @!P0 LDG.E.U16 R149, desc[UR6][R38.64] ;  /* 0x0000000626958981 */ /* 0x000122000c1e1500 */
[C---:B-1----:R-:W-:Y:S01]  /*3260*/  IMAD.WIDE R40, R34.reuse, 0x2, R112 ;  /* 0x0000000222287825 */ /* 0x042fe200078e0270 */
[----:B------:R-:W-:Y:S02]  /*3270*/  PRMT R152, RZ, 0x7610, R152 ;  /* 0x00007610ff987816 */ /* 0x000fe40000000098 */
[----:B------:R1:W4:Y:S01]  /*3280*/  @!P0 LDG.E.U16 R150, desc[UR6][R36.64] ;  /* 0x0000000624968981 */ /* 0x000322000c1e1500 */
[--C-:B------:R-:W-:Y:S02]  /*3290*/  IMAD.MOV.U32 R104, RZ, RZ, R0.reuse ;  /* 0x000000ffff687224 */ /* 0x100fe400078e0000 */
[----:B------:R-:W-:Y:S01]  /*32a0*/  IMAD.MOV.U32 R105, RZ, RZ, R17 ;  /* 0x000000ffff697224 */ /* 0x000fe200078e0011 */
[----:B------:R-:W-:Y:S01]  /*32b0*/  PRMT R0, RZ, 0x7610, R0 ;  /* 0x00007610ff007816 */ /* 0x000fe20000000000 */
[----:B------:R-:W-:Y:S01]  /*32c0*/  IMAD.WIDE R44, R34, 0x2, R122 ;  /* 0x00000002222c7825 */ /* 0x000fe200078e027a */
[----:B------:R1:W4:Y:S01]  /*32d0*/  @!P0 LDG.E.U16 R148, desc[UR6][R40.64] ;  /* 0x0000000628948981 */ /* 0x000322000c1e1500 */
[----:B------:R-:W-:-:S02]  /*32e0*/  PRMT R17, RZ, 0x7610, R17 ;  /* 0x00007610ff117816 */ /* 0x000fc40000000011 */
[C---:B------:R-:W-:Y:S01]  /*32f0*/  IMAD.WIDE R42, R34.reuse, 0x2, R118 ;  /* 0x00000002222a7825 */ /* 0x040fe200078e0276 */
[----:B------:R-:W4:Y:S03]  /*3300*/  @!P0 LDG.E.U16 R151, desc[UR6][R44.64] ;  /* 0x000000062c978981 */ /* 0x000f26000c1e1500 */
[C---:B0-----:R-:W-:Y:S01]  /*3310*/  IMAD.WIDE R38, R34.reuse, 0x2, R104 ;  /* 0x0000000222267825 */ /* 0x041fe200078e0268 */
[----:B------:R0:W4:Y:S03]  /*3320*/  @!P0 LDG.E.U16 R0, desc[UR6][R42.64] ;  /* 0x000000062a008981 */ /* 0x000126000c1e1500 */
[C---:B-1----:R-:W-:Y:S01]  /*3330*/  IMAD.WIDE R36, R34.reuse, 0x2, R2 ;  /* 0x0000000222247825 */ /* 0x042fe200078e0202 */
[----:B------:R-:W-:Y:S01]  /*3340*/  PRMT R156, RZ, 0x7610, R156 ;  /* 0x00007610ff9c7816 */ /* 0x000fe2000000009c */
[----:B------:R1:W4:Y:S02]  /*3350*/  @!P0 LDG.E.U16 R153, desc[UR6][R38.64] ;  /* 0x0000000626998981 */ /* 0x000324000c1e1500 */
[C---:B------:R-:W-:Y:S01]  /*3360*/  IMAD.WIDE R40, R34.reuse, 0x2, R4 ;  /* 0x0000000222287825 */ /* 0x040fe200078e0204 */
[----:B------:R-:W-:Y:S01]  /*3370*/  PRMT R155, RZ, 0x7610, R155 ;  /* 0x00007610ff9b7816 */ /* 0x000fe2000000009b */
[----:B------:R-:W4:Y:S01]  /*3380*/  @!P0 LDG.E.U16 R152, desc[UR6][R36.64] ;  /* 0x0000000624988981 */ /* 0x000f22000c1e1500 */
[----:B------:R-:W-:Y:S01]  /*3390*/  PRMT R154, RZ, 0x7610, R154 ;  /* 0x00007610ff9a7816 */ /* 0x000fe2000000009a */
[C---:B0-----:R-:W-:Y:S01]  /*33a0*/  IMAD.WIDE R42, R34.reuse, 0x2, R6 ;  /* 0x00000002222a7825 */ /* 0x041fe200078e0206 */
[----:B------:R-:W-:Y:S01]  /*33b0*/  PRMT R158, RZ, 0x7610, R158 ;  /* 0x00007610ff9e7816 */ /* 0x000fe2000000009e */
[----:B------:R0:W4:Y:S01]  /*33c0*/  @!P0 LDG.E.U16 R17, desc[UR6][R40.64] ;  /* 0x0000000628118981 */ /* 0x000122000c1e1500 */
[----:B------:R-:W-:Y:S01]  /*33d0*/  PRMT R157, RZ, 0x7610, R157 ;  /* 0x00007610ff9d7816 */ /* 0x000fe2000000009d */
[----:B------:R-:W-:-:S02]  /*33e0*/  IMAD.WIDE R44, R34, 0x2, R120 ;  /* 0x00000002222c7825 */ /* 0x000fc400078e0278 */
[----:B------:R-:W4:Y:S02]  /*33f0*/  @!P0 LDG.E.U16 R156, desc[UR6][R42.64] ;  /* 0x000000062a9c8981 */ /* 0x000f24000c1e1500 */
[C---:B-1----:R-:W-:Y:S02]  /*3400*/  IMAD.WIDE R38, R34.reuse, 0x2, R8 ;  /* 0x0000000222267825 */ /* 0x042fe400078e0208 */
[----:B------:R1:W4:Y:S02]  /*3410*/  @!P0 LDG.E.U16 R155, desc[UR6][R44.64] ;  /* 0x000000062c9b8981 */ /* 0x000324000c1e1500 */
[C---:B0-----:R-:W-:Y:S02]  /*3420*/  IMAD.WIDE R40, R34.reuse, 0x2, R106 ;  /* 0x0000000222287825 */ /* 0x041fe400078e026a */
[----:B------:R0:W4:Y:S02]  /*3430*/  @!P0 LDG.E.U16 R154, desc[UR6][R38.64] ;  /* 0x00000006269a8981 */ /* 0x000124000c1e1500 */
[----:B------:R-:W-:-:S02]  /*3440*/  IMAD.WIDE R36, R34, 0x2, R10 ;  /* 0x0000000222247825 */ /* 0x000fc400078e020a */
[----:B------:R-:W4:Y:S04]  /*3450*/  @!P0 LDG.E.U16 R158, desc[UR6][R40.64] ;  /* 0x00000006289e8981 */ /* 0x000f28000c1e1500 */
[----:B------:R0:W4:Y:S01]  /*3460*/  @!P0 LDG.E.U16 R157, desc[UR6][R36.64] ;  /* 0x00000006249d8981 */ /* 0x000122000c1e1500 */
[----:B-1----:R-:W-:Y:S02]  /*3470*/  SHF.R.S32.HI R44, RZ, 0x2, R15 ;  /* 0x00000002ff2c7819 */ /* 0x002fe4000001140f */
[C---:B0-----:R-:W-:Y:S02]  /*3480*/  LOP3.LUT R38, R15.reuse, 0x7, RZ, 0xc0, !PT ;  /* 0x000000070f267812 */ /* 0x041fe400078ec0ff */
[----:B------:R-:W-:Y:S01]  /*3490*/  SGXT R42, R44, 0x1 ;  /* 0x000000012c2a781a */ /* 0x000fe20000000200 */
[----:B------:R-:W-:-:S02]  /*34a0*/  IMAD.SHL.U32 R147, R15, 0x20, RZ ;  /* 0x000000200f937824 */ /* 0x000fc400078e00ff */
[----:B------:R-:W-:Y:S01]  /*34b0*/  IMAD R39, R38, 0x90, RZ ;  /* 0x0000009026277824 */ /* 0x000fe200078e02ff */
[----:B------:R-:W-:Y:S01]  /*34c0*/  LOP3.LUT R42, R42, 0x90, RZ, 0xc0, !PT ;  /* 0x000000902a2a7812 */ /* 0x000fe200078ec0ff */
[C---:B------:R-:W-:Y:S02]  /*34d0*/  IMAD.SHL.U32 R38, R15.reuse, 0x2, RZ ;  /* 0x000000020f267824 */ /* 0x040fe400078e00ff */
[----:B------:R-:W-:Y:S01]  /*34e0*/  IMAD.SHL.U32 R37, R15, 0x10, RZ ;  /* 0x000000100f257824 */ /* 0x000fe200078e00ff */
[----:B------:R-:W-:Y:S02]  /*34f0*/  LOP3.LUT R43, R42, 0x60, R147, 0xf8, !PT ;  /* 0x000000602a2b7812 */ /* 0x000fe400078ef893 */
[--C-:B------:R-:W-:Y:S02]  /*3500*/  LOP3.LUT R42, R39, 0x30, R38.reuse, 0x78, !PT ;  /* 0x00000030272a7812 */ /* 0x100fe400078e7826 */
[----:B------:R-:W-:Y:S02]  /*3510*/  LOP3.LUT R38, R43, 0x10, R38, 0x78, !PT ;  /* 0x000000102b267812 */ /* 0x000fe400078e7826 */
[----:B------:R-:W-:Y:S01]  /*3520*/  LOP3.LUT R37, R37, 0x100, RZ, 0xc0, !PT ;  /* 0x0000010025257812 */ /* 0x000fe200078ec0ff */
[----:B------:R-:W-:-:S03]  /*3530*/  IMAD.SHL.U32 R36, R124, 0x2, RZ ;  /* 0x000000027c247824 */ /* 0x000fc600078e00ff */
[----:B------:R-:W-:Y:S02]  /*3540*/  IADD3 R124, PT, PT, R38, UR4, R37 ;  /* 0x00000004267c7c10 */ /* 0x000fe4000fffe025 */
[----:B------:R-:W-:Y:S02]  /*3550*/  LOP3.LUT R38, R15, 0x3f, RZ, 0xc0, !PT ;  /* 0x0000003f0f267812 */ /* 0x000fe400078ec0ff */
[----:B------:R-:W-:-:S03]  /*3560*/  LOP3.LUT R37, R36, 0x10, RZ, 0x3c, !PT ;  /* 0x0000001024257812 */ /* 0x000fc600078e3cff */
[----:B------:R-:W-:-:S05]  /*3570*/  IMAD.SHL.U32 R38, R38, 0x2, RZ ;  /* 0x0000000226267824 */ /* 0x000fca00078e00ff */
[C---:B------:R-:W-:Y:S02]  /*3580*/  LOP3.LUT R39, R38.reuse, 0x10, RZ, 0x3c, !PT ;  /* 0x0000001026277812 */ /* 0x040fe400078e3cff */
[C---:B------:R-:W-:Y:S02]  /*3590*/  LOP3.LUT R40, R38.reuse, 0x20, RZ, 0x3c, !PT ;  /* 0x0000002026287812 */ /* 0x040fe400078e3cff */
[C---:B------:R-:W-:Y:S02]  /*35a0*/  LOP3.LUT R45, R38.reuse, 0x60, RZ, 0x3c, !PT ;  /* 0x00000060262d7812 */ /* 0x040fe400078e3cff */
[C---:B------:R-:W-:Y:S01]  /*35b0*/  LOP3.LUT R44, R38.reuse, 0x70, RZ, 0x3c, !PT ;  /* 0x00000070262c7812 */ /* 0x040fe200078e3cff */
[----:B---3--:R-:W-:Y:S04]  /*35c0*/  STS.U16 [R36+UR4+0x1000], R54 ;  /* 0x0010003624007988 */ /* 0x008fe80008000404 */
[----:B-----5:R-:W-:Y:S04]  /*35d0*/  STS.U16 [R36+UR4+0x1100], R47 ;  /* 0x0011002f24007988 */ /* 0x020fe80008000404 */
[----:B--2---:R-:W-:Y:S04]  /*35e0*/  STS.U16 [R36+UR4+0x1300], R59 ;  /* 0x0013003b24007988 */ /* 0x004fe80008000404 */
[----:B----4-:R-:W-:Y:S04]  /*35f0*/  STS.U16 [R36+UR4+0x1200], R57 ;  /* 0x0012003924007988 */ /* 0x010fe80008000404 */
[----:B------:R-:W-:Y:S04]  /*3600*/  STS.U16 [R36+UR4+0x1400], R135 ;  /* 0x0014008724007988 */ /* 0x000fe80008000404 */
        /* <DEDUP_REMOVED lines=10> */
[----:B------:R0:W-:Y:S04]  /*36b0*/  STS.U16 [R37+UR4+0x1780], R134 ;  /* 0x0017808625007988 */ /* 0x0001e80008000404 */
[----:B------:R-:W-:Y:S01]  /*36c0*/  STS.U16 [R36+UR4], R131 ;  /* 0x0000008324007988 */ /* 0x000fe20008000404 */
[----:B0-----:R-:W-:-:S03]  /*36d0*/  LOP3.LUT R37, R38, 0x30, RZ, 0x3c, !PT ;  /* 0x0000003026257812 */ /* 0x001fc600078e3cff */
[----:B------:R-:W-:Y:S04]  /*36e0*/  STS.U16 [R36+UR4+0x400], R133 ;  /* 0x0004008524007988 */ /* 0x000fe80008000404 */
[----:B------:R-:W-:Y:S01]  /*36f0*/  STS.U16 [R36+UR4+0x800], R146 ;  /* 0x0008009224007988 */ /* 0x000fe20008000404 */
[----:B------:R-:W-:-:S03]  /*3700*/  LOP3.LUT R147, R42, 0x400, R147, 0xf8, !PT ;  /* 0x000004002a937812 */ /* 0x000fc600078ef893 */
[----:B------:R0:W-:Y:S04]  /*3710*/  STS.U16 [R36+UR4+0xc00], R151 ;  /* 0x000c009724007988 */ /* 0x0001e80008000404 */
[----:B------:R-:W-:Y:S04]  /*3720*/  STS.U16 [R39+UR4+0x80], R132 ;  /* 0x0000808427007988 */ /* 0x000fe80008000404 */
[----:B------:R-:W-:Y:S01]  /*3730*/  STS.U16 [R39+UR4+0x480], R129 ;  /* 0x0004808127007988 */ /* 0x000fe20008000404 */
[----:B0-----:R-:W-:-:S03]  /*3740*/  LOP3.LUT R36, R38, 0x40, RZ, 0x3c, !PT ;  /* 0x0000004026247812 */ /* 0x001fc600078e3cff */
[----:B------:R-:W-:Y:S04]  /*3750*/  STS.U16 [R39+UR4+0x880], R145 ;  /* 0x0008809127007988 */ /* 0x000fe80008000404 */
[----:B------:R0:W-:Y:S04]  /*3760*/  STS.U16 [R39+UR4+0xc80], R150 ;  /* 0x000c809627007988 */ /* 0x0001e80008000404 */
[----:B------:R-:W-:Y:S04]  /*3770*/  STS.U16 [R40+UR4+0x100], R127 ;  /* 0x0001007f28007988 */ /* 0x000fe80008000404 */
[----:B------:R-:W-:Y:S01]  /*3780*/  STS.U16 [R40+UR4+0x500], R130 ;  /* 0x0005008228007988 */ /* 0x000fe20008000404 */
[----:B0-----:R-:W-:-:S03]  /*3790*/  LOP3.LUT R39, R38, 0x50, RZ, 0x3c, !PT ;  /* 0x0000005026277812 */ /* 0x001fc600078e3cff */
        /* <DEDUP_REMOVED lines=21> */
[----:B------:R-:W-:Y:S01]  /*38f0*/  STS.U16 [R44+UR4+0xf80], R157 ;  /* 0x000f809d2c007988 */ /* 0x000fe20008000404 */
[----:B------:R-:W-:Y:S06]  /*3900*/  BAR.SYNC.DEFER_BLOCKING 0x0 ;  /* 0x0000000000007b1d */ /* 0x000fec0000010000 */
[----:B------:R-:W-:Y:S04]  /*3910*/  LDSM.16.MT88.4 R60, [R124+0x1000] ;  /* 0x001000007c3c783b */ /* 0x000fe80000004200 */
[----:B------:R-:W0:Y:S04]  /*3920*/  LDSM.16.M88.4 R36, [R147+UR4] ;  /* 0x000000049324783b */ /* 0x000e280008000200 */
[----:B------:R1:W2:Y:S04]  /*3930*/  LDSM.16.M88.4 R40, [R147+UR4+0x800] ;  /* 0x000800049328783b */ /* 0x0002a80008000200 */
[----:B------:R-:W3:Y:S01]  /*3940*/  LDSM.16.MT88.4 R44, [R124+0x1200] ;  /* 0x001200007c2c783b */ /* 0x000ee20000004200 */
[----:B------:R-:W-:Y:S01]  /*3950*/  IMAD.WIDE R104, R35, 0x2, R104 ;  /* 0x0000000223687825 */ /* 0x000fe200078e0268 */
[----:B-1----:R-:W-:-:S03]  /*3960*/  LOP3.LUT R147, R147, 0x40, RZ, 0x3c, !PT ;  /* 0x0000004093937812 */ /* 0x002fc600078e3cff */
[----:B------:R-:W-:-:S04]  /*3970*/  IMAD.WIDE R52, R35, 0x2, R52 ;  /* 0x0000000223347825 */ /* 0x000fc800078e0234 */
[----:B------:R-:W-:Y:S01]  /*3980*/  IMAD.MOV.U32 R0, RZ, RZ, R104 ;  /* 0x000000ffff007224 */ /* 0x000fe200078e0068 */
[----:B------:R-:W-:Y:S01]  /*3990*/  LDSM.16.M88.4 R56, [R147+UR4] ;  /* 0x000000049338783b */ /* 0x000fe20008000200 */
[----:B------:R-:W-:Y:S02]  /*39a0*/  IMAD.MOV.U32 R104, RZ, RZ, R52 ;  /* 0x000000ffff687224 */ /* 0x000fe400078e0034 */
[----:B------:R-:W-:Y:S02]  /*39b0*/  IMAD.MOV.U32 R69, RZ, RZ, R53 ;  /* 0x000000ffff457224 */ /* 0x000fe400078e0035 */
[----:B------:R-:W1:Y:S01]  /*39c0*/  LDSM.16.MT88.4 R52, [R124+0x1400] ;  /* 0x001400007c34783b */ /* 0x000e620000004200 */
[C---:B0-----:R-:W-:Y:S08]  /*39d0*/  HMMA.16816.F32 R48, R60.reuse, R36, R48 ;  /* 0x000000243c30723c */ /* 0x041ff00000001830 */
[----:B--2---:R-:W-:Y:S01]  /*39e0*/  HMMA.16816.F32 R64, R60, R40, R64 ;  /* 0x000000283c40723c */ /* 0x004fe20000001840 */
[----:B------:R-:W0:Y:S11]  /*39f0*/  LDSM.16.M88.4 R60, [R147+UR4+0x800] ;  /* 0x00080004933c783b */ /* 0x000e360008000200 */
[C---:B---3--:R-:W-:Y:S01]  /*3a00*/  HMMA.16816.F32 R48, R44.reuse, R38, R48 ;  /* 0x000000262c30723c */ /* 0x048fe20000001830 */
[----:B------:R-:W2:Y:S07]  /*3a10*/  LDSM.16.MT88.4 R36, [R124+0x1600] ;  /* 0x001600007c24783b */ /* 0x000eae0000004200 */
[----:B------:R-:W-:Y:S01]  /*3a20*/  HMMA.16816.F32 R64, R44, R42, R64 ;  /* 0x0000002a2c40723c */ /* 0x000fe20000001840 */
[----:B------:R-:W-:-:S11]  /*3a30*/  VIADD R68, R68, 0xffffffff ;  /* 0xffffffff44447836 */ /* 0x000fd60000000000 */
[----:B-1----:R-:W-:Y:S01]  /*3a40*/  HMMA.16816.F32 R48, R52, R56, R48 ;  /* 0x000000383430723c */ /* 0x002fe20000001830 */
[----:B------:R-:W-:-:S07]  /*3a50*/  ISETP.NE.U32.AND P0, PT, R68, RZ, PT ;  /* 0x000000ff4400720c */ /* 0x000fce0003f05070 */
[----:B0-----:R-:W-:Y:S01]  /*3a60*/  HMMA.16816.F32 R64, R52, R60, R64 ;  /* 0x0000003c3440723c */ /* 0x001fe20000001840 */
[----:B------:R-:W-:Y:S01]  /*3a70*/  IMAD.WIDE R122, R35, 0x2, R122 ;  /* 0x00000002237a7825 */ /* 0x000fe200078e027a */
[----:B------:R-:W-:-:S03]  /*3a80*/  UIADD3 UR5, UPT, UPT, UR5, -0x40, URZ ;  /* 0xffffffc005057890 */ /* 0x000fc6000fffe0ff */
[----:B------:R-:W-:Y:S02]  /*3a90*/  IMAD.MOV.U32 R17, RZ, RZ, R105 ;  /* 0x000000ffff117224 */ /* 0x000fe400078e0069 */
[----:B------:R-:W-:-:S05]  /*3aa0*/  IMAD.WIDE R10, R35, 0x2, R10 ;  /* 0x00000002230a7825 */ /* 0x000fca00078e020a */
[----:B--2---:R-:W-:Y:S01]  /*3ab0*/  HMMA.16816.F32 R48, R36, R58, R48 ;  /* 0x0000003a2430723c */ /* 0x004fe20000001830 */
[----:B------:R-:W-:-:S04]  /*3ac0*/  IMAD.WIDE R8, R35, 0x2, R8 ;  /* 0x0000000223087825 */ /* 0x000fc800078e0208 */
[----:B------:R-:W-:-:S03]  /*3ad0*/  IMAD.WIDE R6, R35, 0x2, R6 ;  /* 0x0000000223067825 */ /* 0x000fc600078e0206 */
[----:B------:R-:W-:Y:S01]  /*3ae0*/  HMMA.16816.F32 R64, R36, R62, R64 ;  /* 0x0000003e2440723c */ /* 0x000fe20000001840 */
[----:B------:R-:W-:-:S04]  /*3af0*/  IMAD.WIDE R4, R35, 0x2, R4 ;  /* 0x0000000223047825 */ /* 0x000fc800078e0204 */
[----:B------:R-:W-:-:S04]  /*3b00*/  IMAD.WIDE R2, R35, 0x2, R2 ;  /* 0x0000000223027825 */ /* 0x000fc800078e0202 */
[----:B------:R-:W-:-:S04]  /*3b10*/  IMAD.WIDE R106, R35, 0x2, R106 ;  /* 0x00000002236a7825 */ /* 0x000fc800078e026a */
[----:B------:R-:W-:Y:S02]  /*3b20*/  IMAD.MOV.U32 R105, RZ, RZ, R123 ;  /* 0x000000ffff697224 */ /* 0x000fe400078e007b */
[----:B------:R-:W-:-:S04]  /*3b30*/  IMAD.WIDE R120, R35, 0x2, R120 ;  /* 0x0000000223787825 */ /* 0x000fc800078e0278 */
        /* <DEDUP_REMOVED lines=22> */
[----:B------:R-:W-:Y:S01]  /*3ca0*/  IMAD.WIDE R80, R33, 0x2, R80 ;  /* 0x0000000221507825 */ /* 0x000fe200078e0250 */
[----:B------:R-:W-:Y:S06]  /*3cb0*/  @P0 BRA `(.L_x_1) ;  /* 0xffffffec00080947 */ /* 0x000fec000383ffff */
[----:B------:R-:W-:Y:S02]  /*3cc0*/  F2FP.F16.F32.PACK_AB R51, R67, R51 ;  /* 0x000000334333723e */ /* 0x000fe400000000ff */
[----:B------:R-:W-:Y:S02]  /*3cd0*/  F2FP.F16.F32.PACK_AB R50, R66, R50 ;  /* 0x000000324232723e */ /* 0x000fe400000000ff */
[----:B------:R-:W-:Y:S02]  /*3ce0*/  F2FP.F16.F32.PACK_AB R49, R65, R49 ;  /* 0x000000314131723e */ /* 0x000fe400000000ff */
[----:B------:R-:W-:-:S07]  /*3cf0*/  F2FP.F16.F32.PACK_AB R48, R64, R48 ;  /* 0x000000304030723e */ /* 0x000fce00000000ff */
.L_x_0:
[--C-:B------:R-:W-:Y:S01]  /*3d00*/  SHF.R.S32.HI R4, RZ, 0x3, R15.reuse ;  /* 0x00000003ff047819 */ /* 0x100fe2000001140f */
[C---:B------:R-:W-:Y:S01]  /*3d10*/  IMAD.SHL.U32 R0, R15.reuse, 0x40, RZ ;  /* 0x000000400f007824 */ /* 0x040fe200078e00ff */
[----:B------:R-:W-:Y:S01]  /*3d20*/  BAR.SYNC.DEFER_BLOCKING 0x0 ;  /* 0x0000000000007b1d */ /* 0x000fe20000010000 */
[C---:B------:R-:W-:Y:S01]  /*3d30*/  LOP3.LUT R3, R15.reuse, 0x20, RZ, 0xc0, !PT ;  /* 0x000000200f037812 */ /* 0x040fe200078ec0ff */
[----:B------:R-:W-:Y:S01]  /*3d40*/  IMAD.SHL.U32 R2, R15, 0x8, RZ ;  /* 0x000000080f027824 */ /* 0x000fe200078e00ff */
[----:B------:R-:W-:Y:S02]  /*3d50*/  SGXT R4, R4, 0x1 ;  /* 0x000000010404781a */ /* 0x000fe40000000200 */
[----:B------:R-:W-:Y:S01]  /*3d60*/  LOP3.LUT R0, R0, 0x40, RZ, 0xc0, !PT ;  /* 0x0000004000007812 */ /* 0x000fe200078ec0ff */
[----:B------:R-:W0:Y:S01]  /*3d70*/  LDCU UR5, c[0x0][0x3b4] ;  /* 0x00007680ff0577ac */ /* 0x000e220008000800 */
[----:B------:R-:W-:Y:S02]  /*3d80*/  LOP3.LUT R5, R4, 0x140, RZ, 0xc0, !PT ;  /* 0x0000014004057812 */ /* 0x000fe400078ec0ff */
[----:B------:R-:W-:Y:S01]  /*3d90*/  LOP3.LUT R13, R13, 0x3c, RZ, 0xc0, !PT ;  /* 0x0000003c0d0d7812 */ /* 0x000fe200078ec0ff */
[----:B------:R-:W-:Y:S01]  /*3da0*/  IMAD R0, R3, 0x4, R0 ;  /* 0x0000000403007824 */ /* 0x000fe200078e0200 */
[----:B------:R-:W-:Y:S01]  /*3db0*/  LOP3.LUT R2, R5, 0x38, R2, 0xf8, !PT ;  /* 0x0000003805027812 */ /* 0x000fe200078ef802 */
[----:B------:R-:W-:Y:S01]  /*3dc0*/  IMAD.SHL.U32 R3, R3, 0x2, RZ ;  /* 0x0000000203037824 */ /* 0x000fe200078e00ff */
[--C-:B------:R-:W-:Y:S01]  /*3dd0*/  SHF.R.S32.HI R4, RZ, 0x4, R15.reuse ;  /* 0x00000004ff047819 */ /* 0x100fe2000001140f */
[----:B------:R-:W-:Y:S01]  /*3de0*/  IMAD.IADD R13, R13, 0x1, R0 ;  /* 0x000000010d0d7824 */ /* 0x000fe200078e0200 */
[----:B------:R-:W1:Y:S01]  /*3df0*/  LDCU.128 UR8, c[0x0][0x390] ;  /* 0x00007200ff0877ac */ /* 0x000e620008000c00 */
[----:B------:R-:W-:-:S02]  /*3e00*/  SHF.R.U32.HI R11, RZ, 0x4, R15 ;  /* 0x00000004ff0b7819 */ /* 0x000fc4000001160f */
[----:B------:R-:W-:Y:S01]  /*3e10*/  LOP3.LUT R5, R2, R3, RZ, 0x3c, !PT ;  /* 0x0000000302057212 */ /* 0x000fe200078e3cff */
[----:B------:R-:W2:Y:S01]  /*3e20*/  LDCU UR12, c[0x0][0x3b8] ;  /* 0x00007700ff0c77ac */ /* 0x000ea20008000800 */
[----:B------:R-:W-:Y:S02]  /*3e30*/  SGXT R2, R4, 0x1 ;  /* 0x000000010402781a */ /* 0x000fe40000000200 */
[C---:B------:R-:W-:Y:S02]  /*3e40*/  LOP3.LUT R0, R13.reuse, 0x4, RZ, 0x3c, !PT ;  /* 0x000000040d007812 */ /* 0x040fe400078e3cff */
[----:B------:R-:W-:Y:S01]  /*3e50*/  LOP3.LUT R3, R13, 0x40, RZ, 0x3c, !PT ;  /* 0x000000400d037812 */ /* 0x000fe200078e3cff */
[----:B------:R-:W-:Y:S01]  /*3e60*/  STS [R13+UR4], R48 ;  /* 0x000000300d007988 */ /* 0x000fe20008000804 */
[----:B------:R-:W-:Y:S01]  /*3e70*/  LOP3.LUT R8, R5, 0x204, R2, 0xf8, !PT ;  /* 0x0000020405087812 */ /* 0x000fe200078ef802 */
[----:B0-----:R-:W-:Y:S01]  /*3e80*/  IMAD R4, R14, UR5, RZ ;  /* 0x000000050e047c24 */ /* 0x001fe2000f8e02ff */
[----:B------:R-:W-:Y:S01]  /*3e90*/  LOP3.LUT R2, R13, 0x44, RZ, 0x3c, !PT ;  /* 0x000000440d027812 */ /* 0x000fe200078e3cff */
[----:B------:R-:W-:Y:S01]  /*3ea0*/  STS [R0+UR4+0x200], R49 ;  /* 0x0002003100007988 */ /* 0x000fe20008000804 */
[----:B------:R-:W-:-:S02]  /*3eb0*/  LOP3.LUT R10, R8, 0x4, RZ, 0x3c, !PT ;  /* 0x00000004080a7812 */ /* 0x000fc400078e3cff */
[----:B------:R-:W-:Y:S01]  /*3ec0*/  SGXT.U32 R11, R11, 0x2 ;  /* 0x000000020b0b781a */ /* 0x000fe20000000000 */
[----:B------:R0:W-:Y:S01]  /*3ed0*/  STS [R3+UR4+0x100], R50 ;  /* 0x0001003203007988 */ /* 0x0001e20008000804 */
[----:B-1----:R-:W-:Y:S02]  /*3ee0*/  ISETP.GE.AND P0, PT, R14, UR10, PT ;  /* 0x0000000a0e007c0c */ /* 0x002fe4000bf06270 */
[----:B------:R-:W-:Y:S01]  /*3ef0*/  LEA R18, P2, R4, UR8, 0x1 ;  /* 0x0000000804127c11 */ /* 0x000fe2000f8408ff */
[----:B------:R1:W-:Y:S01]  /*3f00*/  STS [R2+UR4+0x300], R51 ;  /* 0x0003003302007988 */ /* 0x0003e20008000804 */
[--C-:B------:R-:W-:Y:S02]  /*3f10*/  LOP3.LUT R7, R12, 0xc, R11.reuse, 0xfe, !PT ;  /* 0x0000000c0c077812 */ /* 0x100fe400078efe0b */
[----:B------:R-:W-:Y:S01]  /*3f20*/  LEA.HI.X.SX32 R20, R4, UR9, 0x1, P2 ;  /* 0x0000000904147c11 */ /* 0x000fe200090f0eff */
[----:B------:R-:W-:Y:S01]  /*3f30*/  BAR.SYNC.DEFER_BLOCKING 0x0 ;  /* 0x0000000000007b1d */ /* 0x000fe20000010000 */
[----:B------:R-:W-:-:S02]  /*3f40*/  LOP3.LUT R6, R12, 0x10, R11, 0xfe, !PT ;  /* 0x000000100c067812 */ /* 0x000fc400078efe0b */
[C---:B0-----:R-:W-:Y:S02]  /*3f50*/  LOP3.LUT R3, R12.reuse, R11, RZ, 0xfc, !PT ;  /* 0x0000000b0c037212 */ /* 0x041fe400078efcff */
[C-C-:B------:R-:W-:Y:S02]  /*3f60*/  LOP3.LUT R13, R12.reuse, 0x18, R11.reuse, 0xfe, !PT ;  /* 0x000000180c0d7812 */ /* 0x140fe400078efe0b */
[--C-:B-1----:R-:W-:Y:S02]  /*3f70*/  LOP3.LUT R2, R12, 0x4, R11.reuse, 0xfe, !PT ;  /* 0x000000040c027812 */ /* 0x102fe400078efe0b */
[C---:B------:R-:W-:Y:S01]  /*3f80*/  ISETP.LT.AND P1, PT, R3.reuse, UR11, !P0 ;  /* 0x0000000b03007c0c */ /* 0x040fe2000c721270 */
[----:B--2---:R-:W-:Y:S01]  /*3f90*/  IMAD R3, R3, UR12, RZ ;  /* 0x0000000c03037c24 */ /* 0x004fe2000f8e02ff */
[C---:B------:R-:W-:Y:S01]  /*3fa0*/  ISETP.LT.AND P4, PT, R2.reuse, UR11, !P0 ;  /* 0x0000000b02007c0c */ /* 0x040fe2000c781270 */
[----:B------:R-:W-:Y:S01]  /*3fb0*/  IMAD R5, R2, UR12, RZ ;  /* 0x0000000c02057c24 */ /* 0x000fe2000f8e02ff */
[----:B------:R-:W-:Y:S01]  /*3fc0*/  LOP3.LUT R0, R12, 0x1c, R11, 0xfe, !PT ;  /* 0x0000001c0c007812 */ /* 0x000fe200078efe0b */
[----:B------:R-:W-:Y:S01]  /*3fd0*/  IMAD R15, R13, UR12, RZ ;  /* 0x0000000c0d0f7c24 */ /* 0x000fe2000f8e02ff */
[----:B------:R-:W-:-:S02]  /*3fe0*/  LEA R2, P2, R3, R18, 0x1 ;  /* 0x0000001203027211 */ /* 0x000fc400078408ff */
[----:B------:R-:W-:Y:S01]  /*3ff0*/  LEA R4, P3, R5, R18, 0x1 ;  /* 0x0000001205047211 */ /* 0x000fe200078608ff */
[----:B------:R-:W-:Y:S01]  /*4000*/  IMAD R16, R0, UR12, RZ ;  /* 0x0000000c00107c24 */ /* 0x000fe2000f8e02ff */
[-C--:B------:R-:W-:Y:S02]  /*4010*/  LEA.HI.X.SX32 R3, R3, R20.reuse, 0x1, P2 ;  /* 0x0000001403037211 */ /* 0x080fe400010f0eff */
[C-C-:B------:R-:W-:Y:S02]  /*4020*/  LOP3.LUT R9, R12.reuse, 0x14, R11.reuse, 0xfe, !PT ;  /* 0x000000140c097812 */ /* 0x140fe400078efe0b */
[----:B------:R-:W-:Y:S01]  /*4030*/  LEA.HI.X.SX32 R5, R5, R20, 0x1, P3 ;  /* 0x0000001405057211 */ /* 0x000fe200018f0eff */
[----:B------:R-:W0:Y:S01]  /*4040*/  LDS R17, [R8+UR4] ;  /* 0x0000000408117984 */ /* 0x000e220008000800 */
[----:B------:R-:W-:Y:S01]  /*4050*/  LOP3.LUT R12, R12, 0x8, R11, 0xfe, !PT ;  /* 0x000000080c0c7812 */ /* 0x000fe200078efe0b */
[C---:B------:R-:W-:Y:S01]  /*4060*/  IMAD R11, R6.reuse, UR12, RZ ;  /* 0x0000000c060b7c24 */ /* 0x040fe2000f8e02ff */
[----:B------:R-:W-:Y:S01]  /*4070*/  ISETP.LT.AND P3, PT, R6, UR11, !P0 ;  /* 0x0000000b06007c0c */ /* 0x000fe2000c761270 */
[----:B------:R-:W1:Y:S01]  /*4080*/  LDS R21, [R10+UR4] ;  /* 0x000000040a157984 */ /* 0x000e620008000800 */
[C---:B------:R-:W-:Y:S01]  /*4090*/  ISETP.LT.AND P5, PT, R12.reuse, UR11, !P0 ;  /* 0x0000000b0c007c0c */ /* 0x040fe2000c7a1270 */
[----:B------:R-:W-:-:S02]  /*40a0*/  IMAD R12, R12, UR12, RZ ;  /* 0x0000000c0c0c7c24 */ /* 0x000fc4000f8e02ff */
[----:B------:R-:W2:Y:S01]  /*40b0*/  LDS R19, [R8+UR4+0x80] ;  /* 0x0000800408137984 */ /* 0x000ea20008000800 */
[----:B------:R-:W-:Y:S02]  /*40c0*/  IMAD R14, R9, UR12, RZ ;  /* 0x0000000c090e7c24 */ /* 0x000fe4000f8e02ff */
[----:B------:R-:W-:Y:S01]  /*40d0*/  LEA R6, P6, R12, R18, 0x1 ;  /* 0x000000120c067211 */ /* 0x000fe200078c08ff */
[----:B------:R3:W4:Y:S02]  /*40e0*/  LDS R23, [R10+UR4+0x80] ;  /* 0x000080040a177984 */ /* 0x0007240008000800 */
[C---:B---3--:R-:W-:Y:S02]  /*40f0*/  IMAD R10, R7.reuse, UR12, RZ ;  /* 0x0000000c070a7c24 */ /* 0x048fe4000f8e02ff */
[----:B0-----:R0:W-:Y:S04]  /*4100*/  @P1 STG.E.U16 desc[UR6][R2.64], R17 ;  /* 0x0000001102001986 */ /* 0x0011e8000c101506 */
[----:B-1----:R1:W-:Y:S01]  /*4110*/  @P4 STG.E.U16 desc[UR6][R4.64], R21 ;  /* 0x0000001504004986 */ /* 0x0023e2000c101506 */
[----:B------:R-:W-:-:S02]  /*4120*/  ISETP.LT.AND P4, PT, R7, UR11, !P0 ;  /* 0x0000000b07007c0c */ /* 0x000fc4000c781270 */
[----:B------:R-:W-:Y:S02]  /*4130*/  LEA.HI.X.SX32 R7, R12, R20, 0x1, P6 ;  /* 0x000000140c077211 */ /* 0x000fe400030f0eff */
[-C--:B------:R-:W-:Y:S02]  /*4140*/  LEA R8, P6, R14, R18.reuse, 0x1 ;  /* 0x000000120e087211 */ /* 0x080fe400078c08ff */
[CC--:B0-----:R-:W-:Y:S01]  /*4150*/  LEA R2, P1, R10.reuse, R18.reuse, 0x1 ;  /* 0x000000120a027211 */ /* 0x0c1fe200078208ff */
[----:B--2---:R0:W-:Y:S01]  /*4160*/  @P5 STG.E.U16 desc[UR6][R6.64], R19 ;  /* 0x0000001306005986 */ /* 0x0041e2000c101506 */
[----:B------:R-:W-:Y:S02]  /*4170*/  PRMT R17, R17, 0x7632, R17 ;  /* 0x0000763211117816 */ /* 0x000fe40000000011 */
[----:B-1----:R-:W-:Y:S02]  /*4180*/  LEA R4, P2, R11, R18, 0x1 ;  /* 0x000000120b047211 */ /* 0x002fe400078408ff */
[----:B------:R-:W-:-:S02]  /*4190*/  LEA.HI.X.SX32 R3, R10, R20, 0x1, P1 ;  /* 0x000000140a037211 */ /* 0x000fc400008f0eff */
[----:B------:R-:W-:Y:S02]  /*41a0*/  LEA R10, P1, R15, R18, 0x1 ;  /* 0x000000120f0a7211 */ /* 0x000fe400078208ff */
[-C--:B------:R-:W-:Y:S01]  /*41b0*/  LEA.HI.X.SX32 R5, R11, R20.reuse, 0x1, P2 ;  /* 0x000000140b057211 */ /* 0x080fe200010f0eff */
[----:B----4-:R0:W-:Y:S01]  /*41c0*/  @P4 STG.E.U16 desc[UR6][R2.64], R23 ;  /* 0x0000001702004986 */ /* 0x0101e2000c101506 */
[----:B------:R-:W-:Y:S02]  /*41d0*/  ISETP.LT.AND P2, PT, R9, UR11, !P0 ;  /* 0x0000000b09007c0c */ /* 0x000fe4000c741270 */
[----:B------:R-:W-:Y:S01]  /*41e0*/  LEA.HI.X.SX32 R11, R15, R20, 0x1, P1 ;  /* 0x000000140f0b7211 */ /* 0x000fe200008f0eff */
[----:B------:R0:W-:Y:S01]  /*41f0*/  @P3 STG.E.U16 desc[UR6][R4.64], R17 ;  /* 0x0000001104003986 */ /* 0x0001e2000c101506 */
[----:B------:R-:W-:Y:S02]  /*4200*/  ISETP.LT.AND P1, PT, R13, UR11, !P0 ;  /* 0x0000000b0d007c0c */ /* 0x000fe4000c721270 */
[----:B------:R-:W-:-:S02]  /*4210*/  ISETP.LT.AND P0, PT, R0, UR11, !P0 ;  /* 0x0000000b00007c0c */ /* 0x000fc4000c701270 */
[----:B------:R-:W-:Y:S02]  /*4220*/  LEA.HI.X.SX32 R9, R14, R20, 0x1, P6 ;  /* 0x000000140e097211 */ /* 0x000fe400030f0eff */
[----:B------:R-:W-:Y:S02]  /*4230*/  PRMT R21, R21, 0x7632, R21 ;  /* 0x0000763215157816 */ /* 0x000fe40000000015 */
[----:B------:R-:W-:Y:S02]  /*4240*/  PRMT R0, R19, 0x7632, R0 ;  /* 0x0000763213007816 */ /* 0x000fe40000000000 */
[C---:B------:R-:W-:Y:S01]  /*4250*/  LEA R12, P6, R16.reuse, R18, 0x1 ;  /* 0x00000012100c7211 */ /* 0x040fe200078c08ff */
[----:B------:R0:W-:Y:S03]  /*4260*/  @P2 STG.E.U16 desc[UR6][R8.64], R21 ;  /* 0x0000001508002986 */ /* 0x0001e6000c101506 */
[----:B------:R-:W-:Y:S01]  /*4270*/  LEA.HI.X.SX32 R13, R16, R20, 0x1, P6 ;  /* 0x00000014100d7211 */ /* 0x000fe200030f0eff */
[----:B------:R0:W-:Y:S01]  /*4280*/  @P1 STG.E.U16 desc[UR6][R10.64], R0 ;  /* 0x000000000a001986 */ /* 0x0001e2000c101506 */
[----:B------:R-:W-:Y:S07]  /*4290*/  @!P0 EXIT ;  /* 0x000000000000894d */ /* 0x000fee0003800000 */
[----:B0-----:R-:W-:-:S05]  /*42a0*/  PRMT R6, R23, 0x7632, R6 ;  /* 0x0000763217067816 */ /* 0x001fca0000000006 */
[----:B------:R-:W-:Y:S01]  /*42b0*/  STG.E.U16 desc[UR6][R12.64], R6 ;  /* 0x000000060c007986 */ /* 0x000fe2000c101506 */
[----:B------:R-:W-:Y:S05]  /*42c0*/  EXIT ;  /* 0x000000000000794d */ /* 0x000fea0003800000 */
.L_x_2:
[----:B------:R-:W-:-:S00]  /*42d0*/  BRA `(.L_x_2) ;  /* 0xfffffffc00fc7947 */ /* 0x000fc0000383ffff */
[----:B------:R-:W-:-:S00]  /*42e0*/  NOP ;  /* 0x0000000000007918 */ /* 0x000fc00000000000 */
        /* <DEDUP_REMOVED lines=9> */
.L_x_3:


//--------------------- .nv.shared.matmul_kernel  --------------------------
	.section	.nv.shared.matmul_kernel,"aw",@nobits
	.sectionflags	@""
	.align	16
	.zero		1024


//--------------------- .nv.shared.reserved.0     --------------------------
	.section	.nv.shared.reserved.0,"aw",@nobits
	.weak		__nv_reservedSMEM_offset_0_alias
	.size		__nv_reservedSMEM_offset_0_alias, 0, 64
	.other		__nv_reservedSMEM_offset_0_alias,@"STO_CUDA_RESERVED_SHARED STV_DEFAULT"
__nv_reservedSMEM_offset_0_alias:
	.zero		0
	.zero		64


//--------------------- .nv.constant0.matmul_kernel --------------------------
	.section	.nv.constant0.matmul_kernel,"a",@progbits
	.sectionflags	@""
	.align	4
.nv.constant0.matmul_kernel:
	.zero		976


//--------------------- SYMBOLS --------------------------

	.type		.nv.reservedSmem.offset0,@object
	.size		.nv.reservedSmem.offset0,0x4
	.type		.nv.reservedSmem.cap,@object
	.size		.nv.reservedSmem.cap,0x4
